def attn_fwd(
    Q,
    K,
    V,
    Out,
    Lse,
    sm_scale,
    stride_qz,
    stride_qh,
    stride_qm,
    stride_qk,
    stride_kz,
    stride_kh,
    stride_kn,
    stride_kk,
    stride_vz,
    stride_vh,
    stride_vn,
    stride_vk,
    stride_oz,
    stride_oh,
    stride_om,
    stride_ok,
    seqlen_q,
    seqlen_k,
    BLOCK_M: tl.constexpr,
    BLOCK_N: tl.constexpr,
    HEAD_DIM: tl.constexpr,
    CAUSAL: tl.constexpr,
):
    start_m = tl.program_id(0)
    off_hz = tl.program_id(1)
    q_off = off_hz * stride_qh
    k_off = off_hz * stride_kh
    v_off = off_hz * stride_vh
    offs_m = start_m * BLOCK_M + tl.arange(0, BLOCK_M)
    offs_d = tl.arange(0, HEAD_DIM)
    offs_n = tl.arange(0, BLOCK_N)
    q_ptrs = Q + q_off + offs_m[:, None] * stride_qm + offs_d[None, :] * stride_qk
    k_ptrs = K + k_off + offs_d[:, None] * stride_kk + offs_n[None, :] * stride_kn
    v_ptrs = V + v_off + offs_n[:, None] * stride_vn + offs_d[None, :] * stride_vk
    m_i = tl.full([BLOCK_M], float("-inf"), dtype=tl.float32)
    l_i = tl.zeros([BLOCK_M], dtype=tl.float32) + 1.0
    acc = tl.zeros([BLOCK_M, HEAD_DIM], dtype=tl.float32)
    q = tl.load(q_ptrs)
    acc, l_i, m_i = _attn_fwd_inner(
        acc,
        l_i,
        m_i,
        q,
        k_ptrs,
        v_ptrs,
        sm_scale,
        stride_kn,
        stride_vn,
        start_m,
        seqlen_k,
        BLOCK_M,
        BLOCK_N,
        HEAD_DIM,
        CAUSAL,
    )
    acc = acc / l_i[:, None]
    lse = m_i + tl.math.log2(l_i) / 1.4426950408889634
    o_ptrs = (
        Out
        + off_hz * stride_oh
        + offs_m[:, None] * stride_om
        + offs_d[None, :] * stride_ok
    )
    tl.store(o_ptrs, acc.to(Out.dtype.element_ty))
    tl.store(Lse + off_hz * seqlen_q + offs_m, lse)

# config = {"BLOCK_M": 64, "BLOCK_N": 64, "HEAD_DIM": 64, "arch": "sm_90", "causal": true, "dtype": "fp8e4m3", "num_stages": 2, "num_warps": 4}
# arch = sm_90


// ===== COMPILED SASS (sm_90a) =====

	.target	sm_90a

	.elftype	@"ET_EXEC"


//--------------------- .note.nv.tkinfo           --------------------------
	.section	.note.nv.tkinfo,"",@"SHT_NOTE"
	.sectionflags	@"SHF_NOTE_NV_TKINFO"
	.tkinfo
        /*0018*/ 	.word	0x00000002
        /*0030*/ 	.string	""
        /*0030*/ 	.string	"ptxas"
        /*0030*/ 	.string	"Cuda compilation tools, release 13.0, V13.0.88"
        /*0030*/ 	.string	"Build cuda_13.0.r13.0/compiler.36424714_0"
        /*0030*/ 	.string	"-v  -suppress-debug-info  -lineinfo  -arch sm_90a "



//--------------------- .note.nv.cuinfo           --------------------------
	.section	.note.nv.cuinfo,"",@"SHT_NOTE"
	.sectionflags	@"SHF_NOTE_NV_CUINFO"
        /*0018*/ 	.short	0x0002
        /*001a*/ 	.short	0x005a
        /*001c*/ 	.short	0x0082
	.zero		2


//--------------------- .nv.info                  --------------------------
	.section	.nv.info,"",@"SHT_CUDA_INFO"
	.align	4


	//----- nvinfo : EIATTR_REGCOUNT
	.align		4
        /*0000*/ 	.byte	0x04, 0x2f
        /*0002*/ 	.short	(.L_2 - .L_1)
	.align		4
.L_1:
        /*0004*/ 	.word	index@(attn_fwd)
        /*0008*/ 	.word	0x000000ff


	//----- nvinfo : EIATTR_FRAME_SIZE
	.align		4
.L_2:
        /*000c*/ 	.byte	0x04, 0x11
        /*000e*/ 	.short	(.L_4 - .L_3)
	.align		4
.L_3:
        /*0010*/ 	.word	index@(attn_fwd)
        /*0014*/ 	.word	0x00000038


	//----- nvinfo : EIATTR_MIN_STACK_SIZE
	.align		4
.L_4:
        /*0018*/ 	.byte	0x04, 0x12
        /*001a*/ 	.short	(.L_6 - .L_5)
	.align		4
.L_5:
        /*001c*/ 	.word	index@(attn_fwd)
        /*0020*/ 	.word	0x00000038
.L_6:


//--------------------- .nv.compat                --------------------------
	.section	.nv.compat,"",@"SHT_CUDA_COMPAT_INFO"
	.align	4
        /*0000*/ 	.byte	0x02, 0x09, 0x01, 0x00, 0x02, 0x02, 0x04, 0x00, 0x02, 0x05, 0x05, 0x00, 0x03, 0x07, 0x01, 0x01
        /*0010*/ 	.byte	0x02, 0x03, 0x00, 0x00, 0x02, 0x06, 0x01, 0x00, 0x04, 0x0b, 0x08, 0x00, 0x00, 0x00, 0x00, 0x00
        /*0020*/ 	.byte	0x00, 0x00, 0x00, 0x00


//--------------------- .nv.info.attn_fwd         --------------------------
	.section	.nv.info.attn_fwd,"",@"SHT_CUDA_INFO"
	.sectionflags	@""
	.align	4


	//----- nvinfo : EIATTR_CUDA_API_VERSION
	.align		4
        /*0000*/ 	.byte	0x04, 0x37
        /*0002*/ 	.short	(.L_8 - .L_7)
.L_7:
        /*0004*/ 	.word	0x00000082


	//----- nvinfo : EIATTR_KPARAM_INFO
	.align		4
.L_8:
        /*0008*/ 	.byte	0x04, 0x17
        /*000a*/ 	.short	(.L_10 - .L_9)
.L_9:
        /*000c*/ 	.word	0x00000000
        /*0010*/ 	.short	0x0019
        /*0012*/ 	.short	0x0080
        /*0014*/ 	.byte	0x00, 0xf4, 0x21, 0x00


	//----- nvinfo : EIATTR_KPARAM_INFO
	.align		4
.L_10:
        /*0018*/ 	.byte	0x04, 0x17
        /*001a*/ 	.short	(.L_12 - .L_11)
.L_11:
        /*001c*/ 	.word	0x00000000
        /*0020*/ 	.short	0x0018
        /*0022*/ 	.short	0x0078
        /*0024*/ 	.byte	0x00, 0xf4, 0x21, 0x00


	//----- nvinfo : EIATTR_KPARAM_INFO
	.align		4
.L_12:
        /*0028*/ 	.byte	0x04, 0x17
        /*002a*/ 	.short	(.L_14 - .L_13)
.L_13:
        /*002c*/ 	.word	0x00000000
        /*0030*/ 	.short	0x0017
        /*0032*/ 	.short	0x0070
        /*0034*/ 	.byte	0x00, 0xf0, 0x11, 0x00


	//----- nvinfo : EIATTR_KPARAM_INFO
	.align		4
.L_14:
        /*0038*/ 	.byte	0x04, 0x17
        /*003a*/ 	.short	(.L_16 - .L_15)
.L_15:
        /*003c*/ 	.word	0x00000000
        /*0040*/ 	.short	0x0016
        /*0042*/ 	.short	0x006c
        /*0044*/ 	.byte	0x00, 0xf0, 0x11, 0x00


	//----- nvinfo : EIATTR_KPARAM_INFO
	.align		4
.L_16:
        /*0048*/ 	.byte	0x04, 0x17
        /*004a*/ 	.short	(.L_18 - .L_17)
.L_17:
        /*004c*/ 	.word	0x00000000
        /*0050*/ 	.short	0x0015
        /*0052*/ 	.short	0x0068
        /*0054*/ 	.byte	0x00, 0xf0, 0x11, 0x00


	//----- nvinfo : EIATTR_KPARAM_INFO
	.align		4
.L_18:
        /*0058*/ 	.byte	0x04, 0x17
        /*005a*/ 	.short	(.L_20 - .L_19)
.L_19:
        /*005c*/ 	.word	0x00000000
        /*0060*/ 	.short	0x0014
        /*0062*/ 	.short	0x0064
        /*0064*/ 	.byte	0x00, 0xf0, 0x11, 0x00


	//----- nvinfo : EIATTR_KPARAM_INFO
	.align		4
.L_20:
        /*0068*/ 	.byte	0x04, 0x17
        /*006a*/ 	.short	(.L_22 - .L_21)
.L_21:
        /*006c*/ 	.word	0x00000000
        /*0070*/ 	.short	0x0013
        /*0072*/ 	.short	0x0060
        /*0074*/ 	.byte	0x00, 0xf0, 0x11, 0x00


	//----- nvinfo : EIATTR_KPARAM_INFO
	.align		4
.L_22:
        /*0078*/ 	.byte	0x04, 0x17
        /*007a*/ 	.short	(.L_24 - .L_23)
.L_23:
        /*007c*/ 	.word	0x00000000
        /*0080*/ 	.short	0x0012
        /*0082*/ 	.short	0x005c
        /*0084*/ 	.byte	0x00, 0xf0, 0x11, 0x00


	//----- nvinfo : EIATTR_KPARAM_INFO
	.align		4
.L_24:
        /*0088*/ 	.byte	0x04, 0x17
        /*008a*/ 	.short	(.L_26 - .L_25)
.L_25:
        /*008c*/ 	.word	0x00000000
        /*0090*/ 	.short	0x0011
        /*0092*/ 	.short	0x0058
        /*0094*/ 	.byte	0x00, 0xf0, 0x11, 0x00


	//----- nvinfo : EIATTR_KPARAM_INFO
	.align		4
.L_26:
        /*0098*/ 	.byte	0x04, 0x17
        /*009a*/ 	.short	(.L_28 - .L_27)
.L_27:
        /*009c*/ 	.word	0x00000000
        /*00a0*/ 	.short	0x0010
        /*00a2*/ 	.short	0x0054
        /*00a4*/ 	.byte	0x00, 0xf0, 0x11, 0x00


	//----- nvinfo : EIATTR_KPARAM_INFO
	.align		4
.L_28:
        /*00a8*/ 	.byte	0x04, 0x17
        /*00aa*/ 	.short	(.L_30 - .L_29)
.L_29:
        /*00ac*/ 	.word	0x00000000
        /*00b0*/ 	.short	0x000f
        /*00b2*/ 	.short	0x0050
        /*00b4*/ 	.byte	0x00, 0xf0, 0x11, 0x00


	//----- nvinfo : EIATTR_KPARAM_INFO
	.align		4
.L_30:
        /*00b8*/ 	.byte	0x04, 0x17
        /*00ba*/ 	.short	(.L_32 - .L_31)
.L_31:
        /*00bc*/ 	.word	0x00000000
        /*00c0*/ 	.short	0x000e
        /*00c2*/ 	.short	0x004c
        /*00c4*/ 	.byte	0x00, 0xf0, 0x11, 0x00


	//----- nvinfo : EIATTR_KPARAM_INFO
	.align		4
.L_32:
        /*00c8*/ 	.byte	0x04, 0x17
        /*00ca*/ 	.short	(.L_34 - .L_33)
.L_33:
        /*00cc*/ 	.word	0x00000000
        /*00d0*/ 	.short	0x000d
        /*00d2*/ 	.short	0x0048
        /*00d4*/ 	.byte	0x00, 0xf0, 0x11, 0x00


	//----- nvinfo : EIATTR_KPARAM_INFO
	.align		4
.L_34:
        /*00d8*/ 	.byte	0x04, 0x17
        /*00da*/ 	.short	(.L_36 - .L_35)
.L_35:
        /*00dc*/ 	.word	0x00000000
        /*00e0*/ 	.short	0x000c
        /*00e2*/ 	.short	0x0044
        /*00e4*/ 	.byte	0x00, 0xf0, 0x11, 0x00


	//----- nvinfo : EIATTR_KPARAM_INFO
	.align		4
.L_36:
        /*00e8*/ 	.byte	0x04, 0x17
        /*00ea*/ 	.short	(.L_38 - .L_37)
.L_37:
        /*00ec*/ 	.word	0x00000000
        /*00f0*/ 	.short	0x000b
        /*00f2*/ 	.short	0x0040
        /*00f4*/ 	.byte	0x00, 0xf0, 0x11, 0x00


	//----- nvinfo : EIATTR_KPARAM_INFO
	.align		4
.L_38:
        /*00f8*/ 	.byte	0x04, 0x17
        /*00fa*/ 	.short	(.L_40 - .L_39)
.L_39:
        /*00fc*/ 	.word	0x00000000
        /*0100*/ 	.short	0x000a
        /*0102*/ 	.short	0x003c
        /*0104*/ 	.byte	0x00, 0xf0, 0x11, 0x00


	//----- nvinfo : EIATTR_KPARAM_INFO
	.align		4
.L_40:
        /*0108*/ 	.byte	0x04, 0x17
        /*010a*/ 	.short	(.L_42 - .L_41)
.L_41:
        /*010c*/ 	.word	0x00000000
        /*0110*/ 	.short	0x0009
        /*0112*/ 	.short	0x0038
        /*0114*/ 	.byte	0x00, 0xf0, 0x11, 0x00


	//----- nvinfo : EIATTR_KPARAM_INFO
	.align		4
.L_42:
        /*0118*/ 	.byte	0x04, 0x17
        /*011a*/ 	.short	(.L_44 - .L_43)
.L_43:
        /*011c*/ 	.word	0x00000000
        /*0120*/ 	.short	0x0008
        /*0122*/ 	.short	0x0034
        /*0124*/ 	.byte	0x00, 0xf0, 0x11, 0x00


	//----- nvinfo : EIATTR_KPARAM_INFO
	.align		4
.L_44:
        /*0128*/ 	.byte	0x04, 0x17
        /*012a*/ 	.short	(.L_46 - .L_45)
.L_45:
        /*012c*/ 	.word	0x00000000
        /*0130*/ 	.short	0x0007
        /*0132*/ 	.short	0x0030
        /*0134*/ 	.byte	0x00, 0xf0, 0x11, 0x00


	//----- nvinfo : EIATTR_KPARAM_INFO
	.align		4
.L_46:
        /*0138*/ 	.byte	0x04, 0x17
        /*013a*/ 	.short	(.L_48 - .L_47)
.L_47:
        /*013c*/ 	.word	0x00000000
        /*0140*/ 	.short	0x0006
        /*0142*/ 	.short	0x002c
        /*0144*/ 	.byte	0x00, 0xf0, 0x11, 0x00


	//----- nvinfo : EIATTR_KPARAM_INFO
	.align		4
.L_48:
        /*0148*/ 	.byte	0x04, 0x17
        /*014a*/ 	.short	(.L_50 - .L_49)
.L_49:
        /*014c*/ 	.word	0x00000000
        /*0150*/ 	.short	0x0005
        /*0152*/ 	.short	0x0028
        /*0154*/ 	.byte	0x00, 0xf0, 0x11, 0x00


	//----- nvinfo : EIATTR_KPARAM_INFO
	.align		4
.L_50:
        /*0158*/ 	.byte	0x04, 0x17
        /*015a*/ 	.short	(.L_52 - .L_51)
.L_51:
        /*015c*/ 	.word	0x00000000
        /*0160*/ 	.short	0x0004
        /*0162*/ 	.short	0x0020
        /*0164*/ 	.byte	0x00, 0xf4, 0x21, 0x00


	//----- nvinfo : EIATTR_KPARAM_INFO
	.align		4
.L_52:
        /*0168*/ 	.byte	0x04, 0x17
        /*016a*/ 	.short	(.L_54 - .L_53)
.L_53:
        /*016c*/ 	.word	0x00000000
        /*0170*/ 	.short	0x0003
        /*0172*/ 	.short	0x0018
        /*0174*/ 	.byte	0x00, 0xf4, 0x21, 0x00


	//----- nvinfo : EIATTR_KPARAM_INFO
	.align		4
.L_54:
        /*0178*/ 	.byte	0x04, 0x17
        /*017a*/ 	.short	(.L_56 - .L_55)
.L_55:
        /*017c*/ 	.word	0x00000000
        /*0180*/ 	.short	0x0002
        /*0182*/ 	.short	0x0010
        /*0184*/ 	.byte	0x00, 0xf4, 0x21, 0x00


	//----- nvinfo : EIATTR_KPARAM_INFO
	.align		4
.L_56:
        /*0188*/ 	.byte	0x04, 0x17
        /*018a*/ 	.short	(.L_58 - .L_57)
.L_57:
        /*018c*/ 	.word	0x00000000
        /*0190*/ 	.short	0x0001
        /*0192*/ 	.short	0x0008
        /*0194*/ 	.byte	0x00, 0xf4, 0x21, 0x00


	//----- nvinfo : EIATTR_KPARAM_INFO
	.align		4
.L_58:
        /*0198*/ 	.byte	0x04, 0x17
        /*019a*/ 	.short	(.L_60 - .L_59)
.L_59:
        /*019c*/ 	.word	0x00000000
        /*01a0*/ 	.short	0x0000
        /*01a2*/ 	.short	0x0000
        /*01a4*/ 	.byte	0x00, 0xf4, 0x21, 0x00


	//----- nvinfo : EIATTR_SPARSE_MMA_MASK
	.align		4
.L_60:
        /*01a8*/ 	.byte	0x03, 0x50
        /*01aa*/ 	.short	0x0000


	//----- nvinfo : EIATTR_MAXREG_COUNT
	.align		4
        /*01ac*/ 	.byte	0x03, 0x1b
        /*01ae*/ 	.short	0x00ff


	//----- nvinfo : EIATTR_NUM_BARRIERS
	.align		4
        /*01b0*/ 	.byte	0x02, 0x4c
        /*01b2*/ 	.byte	0x01
	.zero		1


	//----- nvinfo : EIATTR_ANNOTATIONS
	.align		4
        /*01b4*/ 	.byte	0x04, 0x55
        /*01b6*/ 	.short	(.L_62 - .L_61)


	//   ....[0]....
.L_61:
        /*01b8*/ 	.word	0x00000001
        /*01bc*/ 	.byte	0xb0, 0x18, 0x00, 0x00, 0x01, 0x00, 0x00, 0x00, 0x70, 0x19, 0x00, 0x00, 0x01, 0x00, 0x00, 0x00
        /* <DEDUP_REMOVED lines=12> */
        /*028c*/ 	.byte	0x30, 0x36, 0x00, 0x00, 0x01, 0x00, 0x00, 0x00, 0xc0, 0x38, 0x00, 0x00


	//----- nvinfo : EIATTR_MERCURY_ISA_VERSION
	.align		4
.L_62:
        /*0298*/ 	.byte	0x03, 0x5f
        /*029a*/ 	.short	0x0101


	//----- nvinfo : EIATTR_COOP_GROUP_MASK_REGIDS
	.align		4
        /*029c*/ 	.byte	0x04, 0x29
        /*029e*/ 	.short	(.L_64 - .L_63)


	//   ....[0]....
.L_63:
        /*02a0*/ 	.word	0xffffffff


	//   ....[1]....
        /*02a4*/ 	.word	0xffffffff


	//   ....[2]....
        /*02a8*/ 	.word	0xffffffff


	//   ....[3]....
        /*02ac*/ 	.word	0xffffffff


	//   ....[4]....
        /*02b0*/ 	.word	0xffffffff


	//   ....[5]....
        /*02b4*/ 	.word	0xffffffff


	//   ....[6]....
        /*02b8*/ 	.word	0xffffffff


	//   ....[7]....
        /*02bc*/ 	.word	0xffffffff


	//   ....[8]....
        /*02c0*/ 	.word	0xffffffff


	//   ....[9]....
        /*02c4*/ 	.word	0xffffffff


	//   ....[10]....
        /*02c8*/ 	.word	0xffffffff


	//   ....[11]....
        /*02cc*/ 	.word	0xffffffff


	//   ....[12]....
        /*02d0*/ 	.word	0xffffffff


	//   ....[13]....
        /*02d4*/ 	.word	0xffffffff


	//   ....[14]....
        /*02d8*/ 	.word	0xffffffff


	//   ....[15]....
        /*02dc*/ 	.word	0xffffffff


	//----- nvinfo : EIATTR_COOP_GROUP_INSTR_OFFSETS
	.align		4
.L_64:
        /*02e0*/ 	.byte	0x04, 0x28
        /*02e2*/ 	.short	(.L_66 - .L_65)


	//   ....[0]....
.L_65:
        /*02e4*/ 	.word	0x000037d0


	//   ....[1]....
        /*02e8*/ 	.word	0x000038b0


	//   ....[2]....
        /*02ec*/ 	.word	0x00003b00


	//   ....[3]....
        /*02f0*/ 	.word	0x00003b60


	//   ....[4]....
        /*02f4*/ 	.word	0x00004400


	//   ....[5]....
        /*02f8*/ 	.word	0x00004420


	//   ....[6]....
        /*02fc*/ 	.word	0x00004690


	//   ....[7]....
        /*0300*/ 	.word	0x000046b0


	//   ....[8]....
        /*0304*/ 	.word	0x000046c0


	//   ....[9]....
        /*0308*/ 	.word	0x000046d0


	//   ....[10]....
        /*030c*/ 	.word	0x000046e0


	//   ....[11]....
        /*0310*/ 	.word	0x000046f0


	//   ....[12]....
        /*0314*/ 	.word	0x00004bf0


	//   ....[13]....
        /*0318*/ 	.word	0x00004c00


	//   ....[14]....
        /*031c*/ 	.word	0x00004c50


	//   ....[15]....
        /*0320*/ 	.word	0x00004c70


	//----- nvinfo : EIATTR_EXIT_INSTR_OFFSETS
	.align		4
.L_66:
        /*0324*/ 	.byte	0x04, 0x1c
        /*0326*/ 	.short	(.L_68 - .L_67)


	//   ....[0]....
.L_67:
        /*0328*/ 	.word	0x00006cc0


	//   ....[1]....
        /*032c*/ 	.word	0x00006cf0


	//----- nvinfo : EIATTR_REQNTID
	.align		4
.L_68:
        /*0330*/ 	.byte	0x04, 0x10
        /*0332*/ 	.short	(.L_70 - .L_69)
.L_69:
        /*0334*/ 	.word	0x00000080
        /*0338*/ 	.word	0x00000001
        /*033c*/ 	.word	0x00000001


	//----- nvinfo : EIATTR_CBANK_PARAM_SIZE
	.align		4
.L_70:
        /*0340*/ 	.byte	0x03, 0x19
        /*0342*/ 	.short	0x0088


	//----- nvinfo : EIATTR_PARAM_CBANK
	.align		4
        /*0344*/ 	.byte	0x04, 0x0a
        /*0346*/ 	.short	(.L_72 - .L_71)
	.align		4
.L_71:
        /*0348*/ 	.word	index@(.nv.constant0.attn_fwd)
        /*034c*/ 	.short	0x0210
        /*034e*/ 	.short	0x0088


	//----- nvinfo : EIATTR_SW_WAR
	.align		4
.L_72:
        /*0350*/ 	.byte	0x04, 0x36
        /*0352*/ 	.short	(.L_74 - .L_73)
.L_73:
        /*0354*/ 	.word	0x00000008
.L_74:


//--------------------- .nv.callgraph             --------------------------
	.section	.nv.callgraph,"",@"SHT_CUDA_CALLGRAPH"
	.align	4
	.sectionentsize	8
	.align		4
        /*0000*/ 	.word	0x00000000
	.align		4
        /*0004*/ 	.word	0xffffffff
	.align		4
        /*0008*/ 	.word	0x00000000
	.align		4
        /*000c*/ 	.word	0xfffffffe
	.align		4
        /*0010*/ 	.word	0x00000000
	.align		4
        /*0014*/ 	.word	0xfffffffd
	.align		4
        /*0018*/ 	.word	0x00000000
	.align		4
        /*001c*/ 	.word	0xfffffffc


//--------------------- .nv.constant4             --------------------------
	.section	.nv.constant4,"a",@progbits
	.align	8
	.align		8
.nv.constant4:
        /*0000*/ 	.dword	_$_str


//--------------------- .text.attn_fwd            --------------------------
	.section	.text.attn_fwd,"ax",@progbits
	.align	128
        .global         attn_fwd
        .type           attn_fwd,@function
        .size           attn_fwd,(.L_x_3 - attn_fwd)
        .other          attn_fwd,@"STO_CUDA_ENTRY STV_DEFAULT"
attn_fwd:
.text.attn_fwd:
[----:B------:R-:W0:Y:S01]  /*0000*/  LDC R1, c[0x0][0x28] ;  /* 0x00000a00ff017b82 */ /* 0x000e220000000800 */
[----:B------:R-:W1:Y:S07]  /*0010*/  S2R R3, SR_CTAID.X ;  /* 0x0000000000037919 */ /* 0x000e6e0000002500 */
[----:B------:R-:W2:Y:S01]  /*0020*/  S2UR UR14, SR_CTAID.Y ;  /* 0x00000000000e79c3 */ /* 0x000ea20000002600 */
[----:B------:R-:W-:Y:S01]  /*0030*/  ULDC.64 UR4, c[0x0][0x240] ;  /* 0x0000900000047ab9 */ /* 0x000fe20000000a00 */
[----:B------:R-:W-:Y:S01]  /*0040*/  ULDC.64 UR18, c[0x0][0x208] ;  /* 0x0000820000127ab9 */ /* 0x000fe20000000a00 */
[----:B------:R-:W3:Y:S01]  /*0050*/  S2R R50, SR_TID.X ;  /* 0x0000000000327919 */ /* 0x000ee20000002100 */
[----:B0-----:R-:W-:-:S04]  /*0060*/  VIADD R1, R1, 0xffffffc8 ;  /* 0xffffffc801017836 */ /* 0x001fc80000000000 */
[----:B------:R-:W0:Y:S08]  /*0070*/  LDC.64 R48, c[0x0][0x210] ;  /* 0x00008400ff307b82 */ /* 0x000e300000000a00 */
[----:B------:R-:W4:Y:S01]  /*0080*/  LDC R54, c[0x0][0x248] ;  /* 0x00009200ff367b82 */ /* 0x000f220000000800 */
[----:B--2---:R-:W-:Y:S01]  /*0090*/  UIMAD UR4, UR14, UR4, URZ ;  /* 0x000000040e0472a4 */ /* 0x004fe2000f8e023f */
[----:B-1----:R-:W-:Y:S01]  /*00a0*/  IMAD.SHL.U32 R3, R3, 0x40, RZ ;  /* 0x0000004003037824 */ /* 0x002fe200078e00ff */
[----:B---3--:R-:W-:-:S04]  /*00b0*/  SHF.R.U32.HI R20, RZ, 0x6, R50 ;  /* 0x00000006ff147819 */ /* 0x008fc80000011632 */
[----:B------:R-:W-:Y:S02]  /*00c0*/  LOP3.LUT R0, R3, 0x3f, R50, 0xf8, !PT ;  /* 0x0000003f03007812 */ /* 0x000fe400078ef832 */
[----:B------:R-:W-:Y:S02]  /*00d0*/  SGXT.U32 R20, R20, 0x1 ;  /* 0x000000011414781a */ /* 0x000fe40000000000 */
[----:B------:R-:W-:Y:S01]  /*00e0*/  LEA.HI R2, R50, 0xe, RZ, 0x1a ;  /* 0x0000000e32027811 */ /* 0x000fe200078fd0ff */
[----:B------:R-:W-:Y:S01]  /*00f0*/  IMAD R5, R0, UR5, RZ ;  /* 0x0000000500057c24 */ /* 0x000fe2000f8e02ff */
[----:B------:R-:W-:Y:S01]  /*0100*/  USHF.R.S32.HI UR5, URZ, 0x1f, UR4 ;  /* 0x0000001f3f057899 */ /* 0x000fe20008011404 */
[-C--:B----4-:R-:W-:Y:S02]  /*0110*/  IMAD R4, R20, R54.reuse, RZ ;  /* 0x0000003614047224 */ /* 0x090fe400078e02ff */
[----:B------:R-:W-:Y:S01]  /*0120*/  IMAD R10, R2, R54, RZ ;  /* 0x00000036020a7224 */ /* 0x000fe200078e02ff */
[----:B0-----:R-:W-:-:S02]  /*0130*/  IADD3 R48, P0, P1, R5, UR4, R48 ;  /* 0x0000000405307c10 */ /* 0x001fc4000f91e030 */
[----:B------:R-:W-:Y:S01]  /*0140*/  SHF.R.S32.HI R0, RZ, 0x1f, R5 ;  /* 0x0000001fff007819 */ /* 0x000fe20000011405 */
[----:B------:R-:W-:-:S03]  /*0150*/  IMAD R5, R54, 0x2, R4 ;  /* 0x0000000236057824 */ /* 0x000fc600078e0204 */
[----:B------:R-:W-:Y:S02]  /*0160*/  IADD3.X R52, R0, UR5, R49, P0, P1 ;  /* 0x0000000500347c10 */ /* 0x000fe400087e2431 */
[----:B------:R-:W-:Y:S02]  /*0170*/  IADD3 R6, P0, R4, R48, RZ ;  /* 0x0000003004067210 */ /* 0x000fe40007f1e0ff */
[----:B------:R-:W-:Y:S02]  /*0180*/  LEA.HI R0, R50, 0x1e, RZ, 0x1a ;  /* 0x0000001e32007811 */ /* 0x000fe400078fd0ff */
[----:B------:R-:W-:Y:S02]  /*0190*/  LEA.HI.X.SX32 R7, R4, R52, 0x1, P0 ;  /* 0x0000003404077211 */ /* 0x000fe400000f0eff */
[----:B------:R-:W-:Y:S01]  /*01a0*/  LEA.HI R4, R50, 0x2e, RZ, 0x1a ;  /* 0x0000002e32047811 */ /* 0x000fe200078fd0ff */
[----:B------:R-:W-:Y:S01]  /*01b0*/  IMAD R11, R0, R54, RZ ;  /* 0x00000036000b7224 */ /* 0x000fe200078e02ff */
[CC--:B------:R-:W-:Y:S01]  /*01c0*/  IADD3 R8, P1, R5.reuse, R48.reuse, RZ ;  /* 0x0000003005087210 */ /* 0x0c0fe20007f3e0ff */
[----:B------:R0:W2:Y:S01]  /*01d0*/  LDG.E.U8 R22, desc[UR18][R6.64] ;  /* 0x0000001206167981 */ /* 0x0000a2000c1e1100 */
[----:B------:R-:W-:Y:S01]  /*01e0*/  IADD3 R12, P0, R10, R48, RZ ;  /* 0x000000300a0c7210 */ /* 0x000fe20007f1e0ff */
[----:B------:R-:W-:Y:S01]  /*01f0*/  IMAD R17, R4, R54, RZ ;  /* 0x0000003604117224 */ /* 0x000fe200078e02ff */
[-C--:B------:R-:W-:Y:S01]  /*0200*/  LEA.HI.X.SX32 R9, R5, R52.reuse, 0x1, P1 ;  /* 0x0000003405097211 */ /* 0x080fe200008f0eff */
[----:B------:R-:W-:Y:S01]  /*0210*/  IMAD R5, R54, 0x2, R5 ;  /* 0x0000000236057824 */ /* 0x000fe200078e0205 */
[----:B------:R-:W-:-:S02]  /*0220*/  LEA.HI.X.SX32 R13, R10, R52, 0x1, P0 ;  /* 0x000000340a0d7211 */ /* 0x000fc400000f0eff */
[-C--:B------:R-:W-:Y:S01]  /*0230*/  IADD3 R16, P0, R17, R48.reuse, RZ ;  /* 0x0000003011107210 */ /* 0x080fe20007f1e0ff */
[----:B------:R-:W3:Y:S01]  /*0240*/  LDG.E.U8 R23, desc[UR18][R8.64] ;  /* 0x0000001208177981 */ /* 0x000ee2000c1e1100 */
[----:B------:R-:W-:Y:S01]  /*0250*/  IADD3 R14, P1, R11, R48, RZ ;  /* 0x000000300b0e7210 */ /* 0x000fe20007f3e0ff */
[C---:B0-----:R-:W-:Y:S01]  /*0260*/  IMAD R7, R54.reuse, 0x2, R5 ;  /* 0x0000000236077824 */ /* 0x041fe200078e0205 */
[----:B------:R-:W-:Y:S01]  /*0270*/  LEA.HI.X.SX32 R17, R17, R52, 0x1, P0 ;  /* 0x0000003411117211 */ /* 0x000fe200000f0eff */
[----:B------:R0:W4:Y:S01]  /*0280*/  LDG.E.U8 R30, desc[UR18][R12.64] ;  /* 0x000000120c1e7981 */ /* 0x000122000c1e1100 */
[----:B------:R-:W-:Y:S02]  /*0290*/  IADD3 R10, P0, R5, R48, RZ ;  /* 0x00000030050a7210 */ /* 0x000fe40007f1e0ff */
[-C--:B------:R-:W-:Y:S01]  /*02a0*/  LEA.HI.X.SX32 R15, R11, R52.reuse, 0x1, P1 ;  /* 0x000000340b0f7211 */ /* 0x080fe200008f0eff */
[----:B------:R-:W5:Y:S01]  /*02b0*/  LDG.E.U8 R46, desc[UR18][R16.64] ;  /* 0x00000012102e7981 */ /* 0x000f62000c1e1100 */
[----:B------:R-:W-:Y:S01]  /*02c0*/  LEA.HI.X.SX32 R11, R5, R52, 0x1, P0 ;  /* 0x00000034050b7211 */ /* 0x000fe200000f0eff */
[C---:B------:R-:W-:Y:S01]  /*02d0*/  IMAD R5, R54.reuse, 0x2, R7 ;  /* 0x0000000236057824 */ /* 0x040fe200078e0207 */
[C---:B------:R-:W-:Y:S01]  /*02e0*/  IADD3 R6, P0, R7.reuse, R48, RZ ;  /* 0x0000003007067210 */ /* 0x040fe20007f1e0ff */
[----:B------:R1:W5:Y:S03]  /*02f0*/  LDG.E.U8 R38, desc[UR18][R14.64] ;  /* 0x000000120e267981 */ /* 0x000366000c1e1100 */
[----:B------:R-:W-:Y:S01]  /*0300*/  LEA.HI.X.SX32 R7, R7, R52, 0x1, P0 ;  /* 0x0000003407077211 */ /* 0x000fe200000f0eff */
[C---:B0-----:R-:W-:Y:S01]  /*0310*/  IMAD R13, R54.reuse, 0x2, R5 ;  /* 0x00000002360d7824 */ /* 0x041fe200078e0205 */
[C---:B------:R-:W-:Y:S01]  /*0320*/  IADD3 R8, P0, R5.reuse, R48, RZ ;  /* 0x0000003005087210 */ /* 0x040fe20007f1e0ff */
[----:B------:R0:W5:Y:S03]  /*0330*/  LDG.E.U8 R24, desc[UR18][R10.64] ;  /* 0x000000120a187981 */ /* 0x000166000c1e1100 */
[----:B------:R-:W-:Y:S01]  /*0340*/  LEA.HI.X.SX32 R9, R5, R52, 0x1, P0 ;  /* 0x0000003405097211 */ /* 0x000fe200000f0eff */
[C---:B------:R-:W-:Y:S01]  /*0350*/  IMAD R5, R54.reuse, 0x2, R13 ;  /* 0x0000000236057824 */ /* 0x040fe200078e020d */
[C---:B------:R-:W-:Y:S01]  /*0360*/  IADD3 R12, P0, R13.reuse, R48, RZ ;  /* 0x000000300d0c7210 */ /* 0x040fe20007f1e0ff */
[----:B------:R-:W5:Y:S02]  /*0370*/  LDG.E.U8 R25, desc[UR18][R6.64] ;  /* 0x0000001206197981 */ /* 0x000f64000c1e1100 */
[C---:B------:R-:W-:Y:S01]  /*0380*/  IMAD R18, R54.reuse, 0x4, R5 ;  /* 0x0000000436127824 */ /* 0x040fe200078e0205 */
[----:B------:R-:W-:Y:S01]  /*0390*/  LEA.HI.X.SX32 R13, R13, R52, 0x1, P0 ;  /* 0x000000340d0d7211 */ /* 0x000fe200000f0eff */
[----:B------:R0:W5:Y:S01]  /*03a0*/  LDG.E.U8 R27, desc[UR18][R8.64] ;  /* 0x00000012081b7981 */ /* 0x000162000c1e1100 */
[CC--:B-1----:R-:W-:Y:S01]  /*03b0*/  IADD3 R14, P0, R5.reuse, R48.reuse, RZ ;  /* 0x00000030050e7210 */ /* 0x0c2fe20007f1e0ff */
[----:B------:R-:W-:Y:S01]  /*03c0*/  IMAD R19, R54, 0x2, R18 ;  /* 0x0000000236137824 */ /* 0x000fe200078e0212 */
[----:B------:R-:W-:Y:S01]  /*03d0*/  IADD3 R16, P1, R18, R48, RZ ;  /* 0x0000003012107210 */ /* 0x000fe20007f3e0ff */
[----:B------:R1:W5:Y:S01]  /*03e0*/  LDG.E.U8 R28, desc[UR18][R12.64] ;  /* 0x000000120c1c7981 */ /* 0x000362000c1e1100 */
[----:B------:R-:W-:Y:S01]  /*03f0*/  LEA.HI.X.SX32 R15, R5, R52, 0x1, P0 ;  /* 0x00000034050f7211 */ /* 0x000fe200000f0eff */
[----:B------:R-:W-:Y:S01]  /*0400*/  IMAD R5, R54, 0x2, R19 ;  /* 0x0000000236057824 */ /* 0x000fe200078e0213 */
[----:B0-----:R-:W-:-:S02]  /*0410*/  IADD3 R10, P0, R19, R48, RZ ;  /* 0x00000030130a7210 */ /* 0x001fc40007f1e0ff */
[-C--:B------:R-:W-:Y:S01]  /*0420*/  LEA.HI.X.SX32 R17, R18, R52.reuse, 0x1, P1 ;  /* 0x0000003412117211 */ /* 0x080fe200008f0eff */
[----:B------:R0:W5:Y:S01]  /*0430*/  LDG.E.U8 R29, desc[UR18][R14.64] ;  /* 0x000000120e1d7981 */ /* 0x000162000c1e1100 */
[----:B------:R-:W-:Y:S01]  /*0440*/  LEA.HI.X.SX32 R11, R19, R52, 0x1, P0 ;  /* 0x00000034130b7211 */ /* 0x000fe200000f0eff */
[C---:B------:R-:W-:Y:S01]  /*0450*/  IMAD R9, R54.reuse, 0x2, R5 ;  /* 0x0000000236097824 */ /* 0x040fe200078e0205 */
[C---:B------:R-:W-:Y:S01]  /*0460*/  IADD3 R6, P0, R5.reuse, R48, RZ ;  /* 0x0000003005067210 */ /* 0x040fe20007f1e0ff */
[----:B------:R0:W5:Y:S03]  /*0470*/  LDG.E.U8 R31, desc[UR18][R16.64] ;  /* 0x00000012101f7981 */ /* 0x000166000c1e1100 */
[----:B------:R-:W-:Y:S01]  /*0480*/  LEA.HI.X.SX32 R7, R5, R52, 0x1, P0 ;  /* 0x0000003405077211 */ /* 0x000fe200000f0eff */
[C---:B------:R-:W-:Y:S01]  /*0490*/  IMAD R5, R54.reuse, 0x2, R9 ;  /* 0x0000000236057824 */ /* 0x040fe200078e0209 */
[-C--:B------:R-:W-:Y:S01]  /*04a0*/  IADD3 R8, P0, R9, R48.reuse, RZ ;  /* 0x0000003009087210 */ /* 0x080fe20007f1e0ff */
[----:B------:R0:W5:Y:S02]  /*04b0*/  LDG.E.U8 R32, desc[UR18][R10.64] ;  /* 0x000000120a207981 */ /* 0x000164000c1e1100 */
[----:B------:R-:W-:Y:S01]  /*04c0*/  IMAD R18, R54, 0x2, R5 ;  /* 0x0000000236127824 */ /* 0x000fe200078e0205 */
[----:B-1----:R-:W-:Y:S01]  /*04d0*/  IADD3 R12, P1, R5, R48, RZ ;  /* 0x00000030050c7210 */ /* 0x002fe20007f3e0ff */
[----:B------:R1:W5:Y:S01]  /*04e0*/  LDG.E.U8 R33, desc[UR18][R6.64] ;  /* 0x0000001206217981 */ /* 0x000362000c1e1100 */
[----:B------:R-:W-:-:S02]  /*04f0*/  LEA.HI.X.SX32 R9, R9, R52, 0x1, P0 ;  /* 0x0000003409097211 */ /* 0x000fc400000f0eff */
[----:B------:R-:W-:Y:S01]  /*0500*/  LEA.HI.X.SX32 R13, R5, R52, 0x1, P1 ;  /* 0x00000034050d7211 */ /* 0x000fe200008f0eff */
[----:B------:R-:W-:Y:S01]  /*0510*/  IMAD R5, R54, 0x2, R18 ;  /* 0x0000000236057824 */ /* 0x000fe200078e0212 */
[C---:B0-----:R-:W-:Y:S01]  /*0520*/  IADD3 R14, P0, R18.reuse, R48, RZ ;  /* 0x00000030120e7210 */ /* 0x041fe20007f1e0ff */
[----:B------:R0:W5:Y:S03]  /*0530*/  LDG.E.U8 R34, desc[UR18][R8.64] ;  /* 0x0000001208227981 */ /* 0x000166000c1e1100 */
[----:B------:R-:W-:Y:S01]  /*0540*/  LEA.HI.X.SX32 R15, R18, R52, 0x1, P0 ;  /* 0x00000034120f7211 */ /* 0x000fe200000f0eff */
[C---:B------:R-:W-:Y:S01]  /*0550*/  IMAD R17, R54.reuse, 0x4, R5 ;  /* 0x0000000436117824 */ /* 0x040fe200078e0205 */
[C---:B------:R-:W-:Y:S01]  /*0560*/  IADD3 R10, P0, R5.reuse, R48, RZ ;  /* 0x00000030050a7210 */ /* 0x040fe20007f1e0ff */
[----:B------:R-:W5:Y:S03]  /*0570*/  LDG.E.U8 R35, desc[UR18][R12.64] ;  /* 0x000000120c237981 */ /* 0x000f66000c1e1100 */
[----:B------:R-:W-:Y:S01]  /*0580*/  LEA.HI.X.SX32 R11, R5, R52, 0x1, P0 ;  /* 0x00000034050b7211 */ /* 0x000fe200000f0eff */
[C---:B------:R-:W-:Y:S01]  /*0590*/  IMAD R5, R54.reuse, 0x2, R17 ;  /* 0x0000000236057824 */ /* 0x040fe200078e0211 */
[-C--:B-1----:R-:W-:Y:S01]  /*05a0*/  IADD3 R6, P0, R17, R48.reuse, RZ ;  /* 0x0000003011067210 */ /* 0x082fe20007f1e0ff */
[----:B------:R1:W5:Y:S02]  /*05b0*/  LDG.E.U8 R36, desc[UR18][R14.64] ;  /* 0x000000120e247981 */ /* 0x000364000c1e1100 */
[----:B------:R-:W-:Y:S01]  /*05c0*/  IMAD R18, R54, 0x2, R5 ;  /* 0x0000000236127824 */ /* 0x000fe200078e0205 */
[----:B------:R-:W-:Y:S01]  /*05d0*/  IADD3 R16, P1, R5, R48, RZ ;  /* 0x0000003005107210 */ /* 0x000fe20007f3e0ff */
[----:B------:R1:W5:Y:S01]  /*05e0*/  LDG.E.U8 R37, desc[UR18][R10.64] ;  /* 0x000000120a257981 */ /* 0x000362000c1e1100 */
[----:B------:R-:W-:-:S02]  /*05f0*/  LEA.HI.X.SX32 R7, R17, R52, 0x1, P0 ;  /* 0x0000003411077211 */ /* 0x000fc400000f0eff */
[----:B------:R-:W-:Y:S01]  /*0600*/  LEA.HI.X.SX32 R17, R5, R52, 0x1, P1 ;  /* 0x0000003405117211 */ /* 0x000fe200008f0eff */
[----:B------:R-:W-:Y:S01]  /*0610*/  IMAD R5, R54, 0x2, R18 ;  /* 0x0000000236057824 */ /* 0x000fe200078e0212 */
[C---:B0-----:R-:W-:Y:S01]  /*0620*/  IADD3 R8, P0, R18.reuse, R48, RZ ;  /* 0x0000003012087210 */ /* 0x041fe20007f1e0ff */
[----:B------:R0:W5:Y:S03]  /*0630*/  LDG.E.U8 R39, desc[UR18][R6.64] ;  /* 0x0000001206277981 */ /* 0x000166000c1e1100 */
[----:B------:R-:W-:Y:S01]  /*0640*/  LEA.HI.X.SX32 R9, R18, R52, 0x1, P0 ;  /* 0x0000003412097211 */ /* 0x000fe200000f0eff */
[C---:B-1----:R-:W-:Y:S01]  /*0650*/  IMAD R15, R54.reuse, 0x2, R5 ;  /* 0x00000002360f7824 */ /* 0x042fe200078e0205 */
[C---:B------:R-:W-:Y:S01]  /*0660*/  IADD3 R12, P0, R5.reuse, R48, RZ ;  /* 0x00000030050c7210 */ /* 0x040fe20007f1e0ff */
[----:B------:R1:W5:Y:S03]  /*0670*/  LDG.E.U8 R40, desc[UR18][R16.64] ;  /* 0x0000001210287981 */ /* 0x000366000c1e1100 */
[----:B------:R-:W-:Y:S01]  /*0680*/  LEA.HI.X.SX32 R13, R5, R52, 0x1, P0 ;  /* 0x00000034050d7211 */ /* 0x000fe200000f0eff */
[C---:B------:R-:W-:Y:S01]  /*0690*/  IMAD R5, R54.reuse, 0x2, R15 ;  /* 0x0000000236057824 */ /* 0x040fe200078e020f */
[-C--:B------:R-:W-:Y:S01]  /*06a0*/  IADD3 R10, P0, R15, R48.reuse, RZ ;  /* 0x000000300f0a7210 */ /* 0x080fe20007f1e0ff */
[----:B------:R1:W5:Y:S02]  /*06b0*/  LDG.E.U8 R41, desc[UR18][R8.64] ;  /* 0x0000001208297981 */ /* 0x000364000c1e1100 */
[----:B------:R-:W-:Y:S01]  /*06c0*/  IMAD R18, R54, 0x2, R5 ;  /* 0x0000000236127824 */ /* 0x000fe200078e0205 */
[----:B------:R-:W-:Y:S01]  /*06d0*/  IADD3 R14, P1, R5, R48, RZ ;  /* 0x00000030050e7210 */ /* 0x000fe20007f3e0ff */
[----:B------:R1:W5:Y:S01]  /*06e0*/  LDG.E.U8 R42, desc[UR18][R12.64] ;  /* 0x000000120c2a7981 */ /* 0x000362000c1e1100 */
[----:B------:R-:W-:-:S02]  /*06f0*/  LEA.HI.X.SX32 R11, R15, R52, 0x1, P0 ;  /* 0x000000340f0b7211 */ /* 0x000fc400000f0eff */
[----:B------:R-:W-:Y:S01]  /*0700*/  LEA.HI.X.SX32 R15, R5, R52, 0x1, P1 ;  /* 0x00000034050f7211 */ /* 0x000fe200008f0eff */
[----:B------:R-:W-:Y:S01]  /*0710*/  IMAD R5, R54, 0x4, R18 ;  /* 0x0000000436057824 */ /* 0x000fe200078e0212 */
[----:B0-----:R-:W-:Y:S01]  /*0720*/  IADD3 R6, P0, R18, R48, RZ ;  /* 0x0000003012067210 */ /* 0x001fe20007f1e0ff */
[----:B------:R0:W5:Y:S02]  /*0730*/  LDG.E.U8 R43, desc[UR18][R10.64] ;  /* 0x000000120a2b7981 */ /* 0x000164000c1e1100 */
[----:B-1----:R-:W-:Y:S01]  /*0740*/  IMAD R17, R54, 0x2, R5 ;  /* 0x0000000236117824 */ /* 0x002fe200078e0205 */
[----:B------:R-:W-:Y:S01]  /*0750*/  LEA.HI.X.SX32 R7, R18, R52, 0x1, P0 ;  /* 0x0000003412077211 */ /* 0x000fe200000f0eff */
[----:B------:R1:W5:Y:S01]  /*0760*/  LDG.E.U8 R44, desc[UR18][R14.64] ;  /* 0x000000120e2c7981 */ /* 0x000362000c1e1100 */
[C---:B------:R-:W-:Y:S02]  /*0770*/  IADD3 R8, P0, R5.reuse, R48, RZ ;  /* 0x0000003005087210 */ /* 0x040fe40007f1e0ff */
[----:B------:R-:W-:Y:S01]  /*0780*/  LEA.HI R26, R50, 0x3e, RZ, 0x1a ;  /* 0x0000003e321a7811 */ /* 0x000fe200078fd0ff */
[----:B------:R1:W5:Y:S01]  /*0790*/  LDG.E.U8 R45, desc[UR18][R6.64] ;  /* 0x00000012062d7981 */ /* 0x000362000c1e1100 */
[----:B------:R-:W-:Y:S01]  /*07a0*/  LEA.HI.X.SX32 R9, R5, R52, 0x1, P0 ;  /* 0x0000003405097211 */ /* 0x000fe200000f0eff */
[----:B------:R-:W-:Y:S01]  /*07b0*/  IMAD R5, R54, 0x2, R17 ;  /* 0x0000000236057824 */ /* 0x000fe200078e0211 */
[----:B------:R-:W-:Y:S01]  /*07c0*/  IADD3 R16, P0, R17, R48, RZ ;  /* 0x0000003011107210 */ /* 0x000fe20007f1e0ff */
[----:B------:R-:W-:-:S02]  /*07d0*/  IMAD R19, R26, R54, RZ ;  /* 0x000000361a137224 */ /* 0x000fc400078e02ff */
[----:B------:R1:W5:Y:S01]  /*07e0*/  LDG.E.U8 R47, desc[UR18][R8.64] ;  /* 0x00000012082f7981 */ /* 0x000362000c1e1100 */
[----:B------:R-:W-:Y:S01]  /*07f0*/  LEA.HI.X.SX32 R17, R17, R52, 0x1, P0 ;  /* 0x0000003411117211 */ /* 0x000fe200000f0eff */
[C---:B------:R-:W-:Y:S01]  /*0800*/  IMAD R13, R54.reuse, 0x2, R5 ;  /* 0x00000002360d7824 */ /* 0x040fe200078e0205 */
[-C--:B0-----:R-:W-:Y:S02]  /*0810*/  IADD3 R10, P0, R5, R48.reuse, RZ ;  /* 0x00000030050a7210 */ /* 0x081fe40007f1e0ff */
[----:B------:R-:W-:Y:S01]  /*0820*/  IADD3 R18, P2, R19, R48, RZ ;  /* 0x0000003013127210 */ /* 0x000fe20007f5e0ff */
[----:B------:R-:W5:Y:S01]  /*0830*/  LDG.E.U8 R16, desc[UR18][R16.64] ;  /* 0x0000001210107981 */ /* 0x000f62000c1e1100 */
[----:B------:R-:W-:Y:S01]  /*0840*/  LEA.HI.X.SX32 R11, R5, R52, 0x1, P0 ;  /* 0x00000034050b7211 */ /* 0x000fe200000f0eff */
[----:B------:R-:W-:Y:S01]  /*0850*/  IMAD R5, R54, 0x2, R13 ;  /* 0x0000000236057824 */ /* 0x000fe200078e020d */
[----:B------:R-:W-:-:S03]  /*0860*/  IADD3 R12, P0, R13, R48, RZ ;  /* 0x000000300d0c7210 */ /* 0x000fc60007f1e0ff */
[C---:B-1----:R-:W-:Y:S01]  /*0870*/  IMAD R15, R54.reuse, 0x2, R5 ;  /* 0x00000002360f7824 */ /* 0x042fe200078e0205 */
[----:B------:R-:W-:Y:S01]  /*0880*/  LEA.HI.X.SX32 R13, R13, R52, 0x1, P0 ;  /* 0x000000340d0d7211 */ /* 0x000fe200000f0eff */
[----:B------:R0:W5:Y:S01]  /*0890*/  LDG.E.U8 R10, desc[UR18][R10.64] ;  /* 0x000000120a0a7981 */ /* 0x000162000c1e1100 */
[-C--:B------:R-:W-:Y:S01]  /*08a0*/  IADD3 R6, P0, R5, R48.reuse, RZ ;  /* 0x0000003005067210 */ /* 0x080fe20007f1e0ff */
[----:B------:R-:W-:Y:S01]  /*08b0*/  IMAD R21, R54, 0x2, R15 ;  /* 0x0000000236157824 */ /* 0x000fe200078e020f */
[----:B------:R-:W-:Y:S01]  /*08c0*/  IADD3 R8, P1, R15, R48, RZ ;  /* 0x000000300f087210 */ /* 0x000fe20007f3e0ff */
[----:B------:R-:W5:Y:S01]  /*08d0*/  LDG.E.U8 R12, desc[UR18][R12.64] ;  /* 0x000000120c0c7981 */ /* 0x000f62000c1e1100 */
[----:B------:R-:W-:Y:S02]  /*08e0*/  LEA.HI.X.SX32 R7, R5, R52, 0x1, P0 ;  /* 0x0000003405077211 */ /* 0x000fe400000f0eff */
[----:B------:R-:W-:Y:S02]  /*08f0*/  IADD3 R14, P0, R21, R48, RZ ;  /* 0x00000030150e7210 */ /* 0x000fe40007f1e0ff */
[-C--:B------:R-:W-:Y:S01]  /*0900*/  LEA.HI.X.SX32 R9, R15, R52.reuse, 0x1, P1 ;  /* 0x000000340f097211 */ /* 0x080fe200008f0eff */
[----:B------:R1:W5:Y:S01]  /*0910*/  LDG.E.U8 R6, desc[UR18][R6.64] ;  /* 0x0000001206067981 */ /* 0x000362000c1e1100 */
[----:B------:R-:W-:-:S02]  /*0920*/  LEA.HI.X.SX32 R19, R19, R52, 0x1, P2 ;  /* 0x0000003413137211 */ /* 0x000fc400010f0eff */
[----:B------:R-:W-:Y:S01]  /*0930*/  LEA.HI.X.SX32 R15, R21, R52, 0x1, P0 ;  /* 0x00000034150f7211 */ /* 0x000fe200000f0eff */
[----:B------:R1:W5:Y:S04]  /*0940*/  LDG.E.U8 R8, desc[UR18][R8.64] ;  /* 0x0000001208087981 */ /* 0x000368000c1e1100 */
[----:B------:R-:W5:Y:S04]  /*0950*/  LDG.E.U8 R14, desc[UR18][R14.64] ;  /* 0x000000120e0e7981 */ /* 0x000f68000c1e1100 */
[----:B------:R-:W5:Y:S01]  /*0960*/  LDG.E.U8 R18, desc[UR18][R18.64] ;  /* 0x0000001212127981 */ /* 0x000f62000c1e1100 */
[----:B------:R-:W1:Y:S01]  /*0970*/  S2UR UR7, SR_CgaCtaId ;  /* 0x00000000000779c3 */ /* 0x000e620000008800 */
[C---:B0-----:R-:W-:Y:S01]  /*0980*/  IMAD.SHL.U32 R11, R50.reuse, 0x8, RZ ;  /* 0x00000008320b7824 */ /* 0x041fe200078e00ff */
[----:B------:R-:W-:-:S04]  /*0990*/  LOP3.LUT R5, R50, 0x3f, RZ, 0xc0, !PT ;  /* 0x0000003f32057812 */ /* 0x000fc800078ec0ff */
[----:B------:R-:W-:Y:S01]  /*09a0*/  LOP3.LUT R48, R11, 0x30, RZ, 0xc0, !PT ;  /* 0x000000300b307812 */ /* 0x000fe200078ec0ff */
[----:B------:R-:W-:Y:S01]  /*09b0*/  UMOV UR4, 0x400 ;  /* 0x0000040000047882 */ /* 0x000fe20000000000 */
[----:B------:R-:W-:-:S03]  /*09c0*/  VIADD R88, R3, 0x40 ;  /* 0x0000004003587836 */ /* 0x000fc60000000000 */
[----:B------:R-:W-:Y:S02]  /*09d0*/  IMAD R11, R5, 0x40, R48 ;  /* 0x00000040050b7824 */ /* 0x000fe400078e0230 */
[----:B------:R-:W-:-:S03]  /*09e0*/  ISETP.GE.AND P0, PT, R88, 0x1, PT ;  /* 0x000000015800780c */ /* 0x000fc60003f06270 */
[----:B------:R-:W-:Y:S01]  /*09f0*/  LOP3.LUT R11, R11, R20, RZ, 0xfc, !PT ;  /* 0x000000140b0b7212 */ /* 0x000fe200078efcff */
[----:B-1----:R-:W-:-:S03]  /*0a00*/  ULEA UR7, UR7, UR4, 0x18 ;  /* 0x0000000407077291 */ /* 0x002fc6000f8ec03f */
[C---:B------:R-:W-:Y:S02]  /*0a10*/  LOP3.LUT R7, R11.reuse, 0x10, RZ, 0x3c, !PT ;  /* 0x000000100b077812 */ /* 0x040fe400078e3cff */
[----:B------:R-:W-:Y:S01]  /*0a20*/  LOP3.LUT R9, R11, 0x20, RZ, 0x3c, !PT ;  /* 0x000000200b097812 */ /* 0x000fe200078e3cff */
[----:B------:R-:W-:Y:S01]  /*0a30*/  IMAD.MOV.U32 R224, RZ, RZ, -0x800000 ;  /* 0xff800000ffe07424 */ /* 0x000fe200078e00ff */
[----:B------:R-:W-:Y:S01]  /*0a40*/  CS2R R56, SRZ ;  /* 0x0000000000387805 */ /* 0x000fe2000001ff00 */
[----:B------:R-:W-:Y:S01]  /*0a50*/  IMAD.MOV.U32 R201, RZ, RZ, 0x3f800000 ;  /* 0x3f800000ffc97424 */ /* 0x000fe200078e00ff */
[----:B------:R-:W-:Y:S01]  /*0a60*/  CS2R R58, SRZ ;  /* 0x00000000003a7805 */ /* 0x000fe2000001ff00 */
[----:B------:R-:W-:Y:S01]  /*0a70*/  IMAD.MOV.U32 R200, RZ, RZ, 0x3f800000 ;  /* 0x3f800000ffc87424 */ /* 0x000fe200078e00ff */
[----:B------:R-:W-:Y:S02]  /*0a80*/  CS2R R60, SRZ ;  /* 0x00000000003c7805 */ /* 0x000fe4000001ff00 */
[----:B------:R-:W-:-:S02]  /*0a90*/  CS2R R62, SRZ ;  /* 0x00000000003e7805 */ /* 0x000fc4000001ff00 */
[----:B------:R-:W-:Y:S02]  /*0aa0*/  CS2R R64, SRZ ;  /* 0x0000000000407805 */ /* 0x000fe4000001ff00 */
[----:B------:R-:W-:Y:S02]  /*0ab0*/  CS2R R66, SRZ ;  /* 0x0000000000427805 */ /* 0x000fe4000001ff00 */
[----:B------:R-:W-:Y:S02]  /*0ac0*/  CS2R R68, SRZ ;  /* 0x0000000000447805 */ /* 0x000fe4000001ff00 */
[----:B------:R-:W-:Y:S02]  /*0ad0*/  CS2R R70, SRZ ;  /* 0x0000000000467805 */ /* 0x000fe4000001ff00 */
[----:B------:R-:W-:Y:S02]  /*0ae0*/  CS2R R72, SRZ ;  /* 0x0000000000487805 */ /* 0x000fe4000001ff00 */
[----:B------:R-:W-:-:S02]  /*0af0*/  CS2R R74, SRZ ;  /* 0x00000000004a7805 */ /* 0x000fc4000001ff00 */
[----:B------:R-:W-:Y:S02]  /*0b00*/  CS2R R76, SRZ ;  /* 0x00000000004c7805 */ /* 0x000fe4000001ff00 */
[----:B------:R-:W-:Y:S02]  /*0b10*/  CS2R R78, SRZ ;  /* 0x00000000004e7805 */ /* 0x000fe4000001ff00 */
[----:B------:R-:W-:Y:S02]  /*0b20*/  CS2R R80, SRZ ;  /* 0x0000000000507805 */ /* 0x000fe4000001ff00 */
[----:B------:R-:W-:Y:S02]  /*0b30*/  CS2R R82, SRZ ;  /* 0x0000000000527805 */ /* 0x000fe4000001ff00 */
[----:B------:R-:W-:Y:S02]  /*0b40*/  CS2R R84, SRZ ;  /* 0x0000000000547805 */ /* 0x000fe4000001ff00 */
[----:B------:R-:W-:Y:S01]  /*0b50*/  CS2R R86, SRZ ;  /* 0x0000000000567805 */ /* 0x000fe2000001ff00 */
[----:B--2---:R-:W-:Y:S04]  /*0b60*/  STS.U8 [R11+UR7], R22 ;  /* 0x000000160b007988 */ /* 0x004fe80008000007 */
[----:B---3--:R-:W-:Y:S04]  /*0b70*/  STS.U8 [R11+UR7+0x2], R23 ;  /* 0x000002170b007988 */ /* 0x008fe80008000007 */
[----:B----4-:R-:W-:Y:S04]  /*0b80*/  STS.U8 [R11+UR7+0xe], R30 ;  /* 0x00000e1e0b007988 */ /* 0x010fe80008000007 */
[----:B-----5:R-:W-:Y:S04]  /*0b90*/  STS.U8 [R11+UR7+0x4], R24 ;  /* 0x000004180b007988 */ /* 0x020fe80008000007 */
[----:B------:R-:W-:Y:S04]  /*0ba0*/  STS.U8 [R11+UR7+0x6], R25 ;  /* 0x000006190b007988 */ /* 0x000fe80008000007 */
[----:B------:R-:W-:Y:S04]  /*0bb0*/  STS.U8 [R11+UR7+0x8], R27 ;  /* 0x0000081b0b007988 */ /* 0x000fe80008000007 */
[----:B------:R-:W-:Y:S04]  /*0bc0*/  STS.U8 [R11+UR7+0xa], R28 ;  /* 0x00000a1c0b007988 */ /* 0x000fe80008000007 */
[----:B------:R0:W-:Y:S04]  /*0bd0*/  STS.U8 [R11+UR7+0xc], R29 ;  /* 0x00000c1d0b007988 */ /* 0x0001e80008000007 */
[----:B------:R-:W-:Y:S01]  /*0be0*/  STS.U8 [R7+UR7], R31 ;  /* 0x0000001f07007988 */ /* 0x000fe20008000007 */
[----:B0-----:R-:W-:-:S03]  /*0bf0*/  LOP3.LUT R11, R11, 0x30, RZ, 0x3c, !PT ;  /* 0x000000300b0b7812 */ /* 0x001fc600078e3cff */
[----:B------:R-:W-:Y:S04]  /*0c00*/  STS.U8 [R7+UR7+0x2], R32 ;  /* 0x0000022007007988 */ /* 0x000fe80008000007 */
[----:B------:R0:W-:Y:S04]  /*0c10*/  STS.U8 [R7+UR7+0x4], R33 ;  /* 0x0000042107007988 */ /* 0x0001e80008000007 */
[----:B------:R1:W-:Y:S04]  /*0c20*/  STS.U8 [R7+UR7+0xe], R38 ;  /* 0x00000e2607007988 */ /* 0x0003e80008000007 */
[----:B------:R1:W-:Y:S04]  /*0c30*/  STS.U8 [R7+UR7+0x6], R34 ;  /* 0x0000062207007988 */ /* 0x0003e80008000007 */
[----:B------:R1:W-:Y:S04]  /*0c40*/  STS.U8 [R7+UR7+0x8], R35 ;  /* 0x0000082307007988 */ /* 0x0003e80008000007 */
[----:B------:R1:W-:Y:S04]  /*0c50*/  STS.U8 [R7+UR7+0xa], R36 ;  /* 0x00000a2407007988 */ /* 0x0003e80008000007 */
[----:B------:R1:W-:Y:S04]  /*0c60*/  STS.U8 [R7+UR7+0xc], R37 ;  /* 0x00000c2507007988 */ /* 0x0003e80008000007 */
[----:B------:R1:W-:Y:S04]  /*0c70*/  STS.U8 [R9+UR7+0xe], R46 ;  /* 0x00000e2e09007988 */ /* 0x0003e80008000007 */
[----:B------:R1:W-:Y:S04]  /*0c80*/  STS.U8 [R9+UR7], R39 ;  /* 0x0000002709007988 */ /* 0x0003e80008000007 */
[----:B------:R1:W-:Y:S01]  /*0c90*/  STS.U8 [R9+UR7+0x2], R40 ;  /* 0x0000022809007988 */ /* 0x0003e20008000007 */
[----:B0-----:R-:W-:-:S03]  /*0ca0*/  IMAD.MOV.U32 R33, RZ, RZ, -0x800000 ;  /* 0xff800000ff217424 */ /* 0x001fc600078e00ff */
[----:B------:R1:W-:Y:S04]  /*0cb0*/  STS.U8 [R9+UR7+0x4], R41 ;  /* 0x0000042909007988 */ /* 0x0003e80008000007 */
[----:B------:R1:W-:Y:S04]  /*0cc0*/  STS.U8 [R9+UR7+0x6], R42 ;  /* 0x0000062a09007988 */ /* 0x0003e80008000007 */
[----:B------:R1:W-:Y:S04]  /*0cd0*/  STS.U8 [R9+UR7+0x8], R43 ;  /* 0x0000082b09007988 */ /* 0x0003e80008000007 */
[----:B------:R1:W-:Y:S04]  /*0ce0*/  STS.U8 [R9+UR7+0xa], R44 ;  /* 0x00000a2c09007988 */ /* 0x0003e80008000007 */
[----:B------:R1:W-:Y:S04]  /*0cf0*/  STS.U8 [R9+UR7+0xc], R45 ;  /* 0x00000c2d09007988 */ /* 0x0003e80008000007 */
[----:B------:R1:W-:Y:S04]  /*0d00*/  STS.U8 [R11+UR7], R47 ;  /* 0x0000002f0b007988 */ /* 0x0003e80008000007 */
[----:B------:R1:W-:Y:S04]  /*0d10*/  STS.U8 [R11+UR7+0x2], R16 ;  /* 0x000002100b007988 */ /* 0x0003e80008000007 */
[----:B------:R1:W-:Y:S04]  /*0d20*/  STS.U8 [R11+UR7+0x4], R10 ;  /* 0x0000040a0b007988 */ /* 0x0003e80008000007 */
[----:B------:R1:W-:Y:S04]  /*0d30*/  STS.U8 [R11+UR7+0x6], R12 ;  /* 0x0000060c0b007988 */ /* 0x0003e80008000007 */
[----:B------:R1:W-:Y:S04]  /*0d40*/  STS.U8 [R11+UR7+0x8], R6 ;  /* 0x000008060b007988 */ /* 0x0003e80008000007 */
[----:B------:R1:W-:Y:S04]  /*0d50*/  STS.U8 [R11+UR7+0xa], R8 ;  /* 0x00000a080b007988 */ /* 0x0003e80008000007 */
[----:B------:R1:W-:Y:S04]  /*0d60*/  STS.U8 [R11+UR7+0xc], R14 ;  /* 0x00000c0e0b007988 */ /* 0x0003e80008000007 */
[----:B------:R1:W-:Y:S01]  /*0d70*/  STS.U8 [R11+UR7+0xe], R18 ;  /* 0x00000e120b007988 */ /* 0x0003e20008000007 */
[----:B------:R-:W-:Y:S05]  /*0d80*/  @!P0 BRA `(.L_x_0) ;  /* 0x0000003c00f48947 */ /* 0x000fea0003800000 */
[----:B------:R-:W0:Y:S01]  /*0d90*/  LDC.64 R140, c[0x0][0x250] ;  /* 0x00009400ff8c7b82 */ /* 0x000e220000000a00 */
[--C-:B-1----:R-:W-:Y:S01]  /*0da0*/  SHF.R.U32.HI R9, RZ, 0x2, R50.reuse ;  /* 0x00000002ff097819 */ /* 0x102fe20000011632 */
[----:B------:R-:W-:Y:S01]  /*0db0*/  ULDC UR4, c[0x0][0x258] ;  /* 0x0000960000047ab9 */ /* 0x000fe20000000800 */
[----:B------:R-:W-:Y:S01]  /*0dc0*/  SHF.R.U32.HI R6, RZ, 0x1, R50 ;  /* 0x00000001ff067819 */ /* 0x000fe20000011632 */
[----:B------:R-:W-:Y:S01]  /*0dd0*/  IMAD R7, R5, UR4, RZ ;  /* 0x0000000405077c24 */ /* 0x000fe2000f8e02ff */
[----:B------:R-:W-:Y:S01]  /*0de0*/  SGXT.U32 R9, R9, 0x3 ;  /* 0x000000030909781a */ /* 0x000fe20000000000 */
[----:B------:R-:W-:Y:S01]  /*0df0*/  ULDC.64 UR4, c[0x0][0x218] ;  /* 0x0000860000047ab9 */ /* 0x000fe20000000a00 */
[----:B------:R-:W-:Y:S01]  /*0e00*/  ULDC.64 UR16, c[0x0][0x260] ;  /* 0x0000980000107ab9 */ /* 0x000fe20000000a00 */
[----:B------:R-:W1:Y:S01]  /*0e10*/  LDC.64 R24, c[0x0][0x220] ;  /* 0x00008800ff187b82 */ /* 0x000e620000000a00 */
[----:B------:R-:W-:Y:S01]  /*0e20*/  LOP3.LUT R6, R9, 0x30, R6, 0xf8, !PT ;  /* 0x0000003009067812 */ /* 0x000fe200078ef806 */
[----:B------:R-:W-:Y:S01]  /*0e30*/  IMAD R5, R5, UR17, RZ ;  /* 0x0000001105057c24 */ /* 0x000fe2000f8e02ff */
[----:B------:R-:W-:Y:S01]  /*0e40*/  SHF.R.S32.HI R9, RZ, 0x1f, R7 ;  /* 0x0000001fff097819 */ /* 0x000fe20000011407 */
[----:B------:R-:W-:Y:S01]  /*0e50*/  USHF.R.U32.HI UR8, URZ, 0x4, UR7 ;  /* 0x000000043f087899 */ /* 0x000fe20008011607 */
[----:B------:R-:W-:Y:S01]  /*0e60*/  LOP3.LUT P0, RZ, R50, 0x1, RZ, 0xc0, !PT ;  /* 0x0000000132ff7812 */ /* 0x000fe2000780c0ff */
[----:B------:R-:W-:Y:S01]  /*0e70*/  UMOV UR12, 0xfffffffe ;  /* 0xfffffffe000c7882 */ /* 0x000fe20000000000 */
[----:B------:R-:W-:Y:S01]  /*0e80*/  SHF.R.S32.HI R38, RZ, 0x1f, R5 ;  /* 0x0000001fff267819 */ /* 0x000fe20000011405 */
[----:B------:R-:W2:Y:S01]  /*0e90*/  LDC R31, c[0x0][0x268] ;  /* 0x00009a00ff1f7b82 */ /* 0x000ea20000000800 */
[----:B------:R-:W-:Y:S01]  /*0ea0*/  USGXT.U32 UR8, UR8, 0xe ;  /* 0x0000000e0808789a */ /* 0x000fe20008000000 */
[----:B------:R-:W-:Y:S01]  /*0eb0*/  IMAD.MOV.U32 R201, RZ, RZ, 0x3f800000 ;  /* 0x3f800000ffc97424 */ /* 0x000fe200078e00ff */
[----:B------:R-:W-:Y:S01]  /*0ec0*/  UMOV UR13, 0x7fffffdf ;  /* 0x7fffffdf000d7882 */ /* 0x000fe20000000000 */
[----:B------:R-:W-:Y:S01]  /*0ed0*/  IMAD.MOV.U32 R202, RZ, RZ, -0x800000 ;  /* 0xff800000ffca7424 */ /* 0x000fe200078e00ff */
[----:B------:R-:W-:Y:S01]  /*0ee0*/  CS2R R56, SRZ ;  /* 0x0000000000387805 */ /* 0x000fe2000001ff00 */
[----:B------:R-:W-:Y:S01]  /*0ef0*/  IMAD.MOV.U32 R200, RZ, RZ, 0x3f800000 ;  /* 0x3f800000ffc87424 */ /* 0x000fe200078e00ff */
[----:B------:R-:W-:Y:S01]  /*0f00*/  CS2R R58, SRZ ;  /* 0x00000000003a7805 */ /* 0x000fe2000001ff00 */
[-C--:B0-----:R-:W-:Y:S01]  /*0f10*/  IMAD R12, R20, R141.reuse, RZ ;  /* 0x0000008d140c7224 */ /* 0x081fe200078e02ff */
[----:B------:R-:W-:Y:S01]  /*0f20*/  CS2R R60, SRZ ;  /* 0x00000000003c7805 */ /* 0x000fe2000001ff00 */
[----:B------:R-:W-:Y:S01]  /*0f30*/  IMAD R140, R140, UR14, RZ ;  /* 0x0000000e8c8c7c24 */ /* 0x000fe2000f8e02ff */
[----:B------:R-:W-:Y:S01]  /*0f40*/  CS2R R62, SRZ ;  /* 0x00000000003e7805 */ /* 0x000fe2000001ff00 */
[----:B------:R-:W-:Y:S01]  /*0f50*/  IMAD R14, R141, 0x2, R12 ;  /* 0x000000028d0e7824 */ /* 0x000fe200078e020c */
[----:B------:R-:W-:Y:S01]  /*0f60*/  CS2R R64, SRZ ;  /* 0x0000000000407805 */ /* 0x000fe2000001ff00 */
[----:B------:R-:W-:Y:S01]  /*0f70*/  IMAD R16, R2, R141, RZ ;  /* 0x0000008d02107224 */ /* 0x000fe200078e02ff */
[----:B------:R-:W-:Y:S01]  /*0f80*/  IADD3 R29, P1, P2, R7, UR4, R140 ;  /* 0x00000004071d7c10 */ /* 0x000fe2000fa3e08c */
[C---:B------:R-:W-:Y:S01]  /*0f90*/  IMAD R22, R141.reuse, 0x2, R14 ;  /* 0x000000028d167824 */ /* 0x040fe200078e020e */
[----:B------:R-:W-:Y:S01]  /*0fa0*/  LOP3.LUT R7, R6, R3, RZ, 0xfc, !PT ;  /* 0x0000000306077212 */ /* 0x000fe200078efcff */
[----:B------:R-:W-:Y:S01]  /*0fb0*/  UIMAD UR4, UR14, UR16, URZ ;  /* 0x000000100e0472a4 */ /* 0x000fe2000f8e023f */
[----:B------:R-:W-:Y:S01]  /*0fc0*/  SHF.R.S32.HI R140, RZ, 0x1f, R140 ;  /* 0x0000001fff8c7819 */ /* 0x000fe2000001148c */
[----:B------:R-:W-:Y:S01]  /*0fd0*/  IMAD R6, R141, 0x2, R22 ;  /* 0x000000028d067824 */ /* 0x000fe200078e0216 */
[----:B------:R-:W-:Y:S01]  /*0fe0*/  IADD3 R10, P4, R16, R29, RZ ;  /* 0x0000001d100a7210 */ /* 0x000fe20007f9e0ff */
[-C--:B------:R-:W-:Y:S01]  /*0ff0*/  IMAD R19, R26, R141.reuse, RZ ;  /* 0x0000008d1a137224 */ /* 0x080fe200078e02ff */
[----:B------:R-:W-:Y:S01]  /*1000*/  IADD3.X R3, R9, UR5, R140, P1, P2 ;  /* 0x0000000509037c10 */ /* 0x000fe20008fe448c */
[----:B------:R-:W-:Y:S01]  /*1010*/  IMAD R28, R141, 0x2, R6 ;  /* 0x000000028d1c7824 */ /* 0x000fe200078e0206 */
[----:B-1----:R-:W-:Y:S01]  /*1020*/  IADD3 R27, P1, P2, R5, UR4, R24 ;  /* 0x00000004051b7c10 */ /* 0x002fe2000fa3e018 */
[----:B------:R-:W-:Y:S01]  /*1030*/  IMAD R17, R0, R141, RZ ;  /* 0x0000008d00117224 */ /* 0x000fe200078e02ff */
[----:B------:R-:W-:Y:S01]  /*1040*/  IADD3 R9, P3, R14, R29, RZ ;  /* 0x0000001d0e097210 */ /* 0x000fe20007f7e0ff */
[C---:B------:R-:W-:Y:S01]  /*1050*/  IMAD R92, R141.reuse, 0x2, R28 ;  /* 0x000000028d5c7824 */ /* 0x040fe200078e021c */
[----:B------:R-:W-:Y:S01]  /*1060*/  LEA.HI.X.SX32 R16, R16, R3, 0x1, P4 ;  /* 0x0000000310107211 */ /* 0x000fe200020f0eff */
[----:B--2---:R-:W-:Y:S01]  /*1070*/  IMAD R140, R20, R31, RZ ;  /* 0x0000001f148c7224 */ /* 0x004fe200078e02ff */
[----:B------:R-:W-:Y:S01]  /*1080*/  LEA.HI.X.SX32 R14, R14, R3, 0x1, P3 ;  /* 0x000000030e0e7211 */ /* 0x000fe200018f0eff */
[----:B------:R-:W-:Y:S01]  /*1090*/  IMAD R24, R141, 0x2, R92 ;  /* 0x000000028d187824 */ /* 0x000fe200078e025c */
[-C--:B------:R-:W-:Y:S01]  /*10a0*/  IADD3 R15, P3, R19, R29.reuse, RZ ;  /* 0x0000001d130f7210 */ /* 0x080fe20007f7e0ff */
[----:B------:R-:W-:Y:S01]  /*10b0*/  IMAD R174, R31, 0x2, R140 ;  /* 0x000000021fae7824 */ /* 0x000fe200078e028c */
[----:B------:R-:W-:Y:S01]  /*10c0*/  IADD3 R21, P4, R6, R29, RZ ;  /* 0x0000001d06157210 */ /* 0x000fe20007f9e0ff */
[----:B------:R-:W-:Y:S01]  /*10d0*/  IMAD R30, R141, 0x4, R24 ;  /* 0x000000048d1e7824 */ /* 0x000fe200078e0218 */
[----:B------:R-:W-:Y:S01]  /*10e0*/  LEA.HI.X.SX32 R19, R19, R3, 0x1, P3 ;  /* 0x0000000313137211 */ /* 0x000fe200018f0eff */
        /* <DEDUP_REMOVED lines=15> */
[-C--:B------:R-:W-:Y:S01]  /*11e0*/  LEA.HI.X.SX32 R91, R28, R3.reuse, 0x1, P3 ;  /* 0x000000031c5b7211 */ /* 0x080fe200018f0eff */
[----:B------:R-:W-:Y:S01]  /*11f0*/  IMAD R188, R31, 0x2, R184 ;  /* 0x000000021fbc7824 */ /* 0x000fe200078e02b8 */
        /* <DEDUP_REMOVED lines=17> */
[C---:B------:R-:W-:Y:S01]  /*1310*/  IMAD R24, R141.reuse, 0x2, R28 ;  /* 0x000000028d187824 */ /* 0x040fe200078e021c */
[----:B------:R-:W-:Y:S01]  /*1320*/  IADD3 R106, P3, R6, R29, RZ ;  /* 0x0000001d066a7210 */ /* 0x000fe20007f7e0ff */
[----:B------:R-:W-:Y:S01]  /*1330*/  IMAD R18, R4, R141, RZ ;  /* 0x0000008d04127224 */ /* 0x000fe200078e02ff */
[-C--:B------:R-:W-:Y:S01]  /*1340*/  LEA.HI.X.SX32 R92, R92, R3.reuse, 0x1, P4 ;  /* 0x000000035c5c7211 */ /* 0x080fe200020f0eff */
[C---:B------:R-:W-:Y:S01]  /*1350*/  IMAD R116, R141.reuse, 0x2, R24 ;  /* 0x000000028d747824 */ /* 0x040fe200078e0218 */
[----:B------:R-:W-:Y:S01]  /*1360*/  LEA.HI.X.SX32 R105, R36, R3, 0x1, P5 ;  /* 0x0000000324697211 */ /* 0x000fe200028f0eff */
[----:B------:R-:W-:Y:S01]  /*1370*/  USHF.R.S32.HI UR5, URZ, 0x1f, UR4 ;  /* 0x0000001f3f057899 */ /* 0x000fe20008011404 */
[-C--:B------:R-:W-:Y:S01]  /*1380*/  IADD3 R95, P4, R98, R29.reuse, RZ ;  /* 0x0000001d625f7210 */ /* 0x080fe20007f9e0ff */
[----:B------:R-:W-:Y:S01]  /*1390*/  IMAD R30, R141, 0x2, R116 ;  /* 0x000000028d1e7824 */ /* 0x000fe200078e0274 */
[----:B------:R-:W-:Y:S01]  /*13a0*/  IADD3 R108, P5, R28, R29, RZ ;  /* 0x0000001d1c6c7210 */ /* 0x000fe20007fbe0ff */
[----:B------:R-:W-:Y:S01]  /*13b0*/  IMAD R196, R31, 0x2, R195 ;  /* 0x000000021fc47824 */ /* 0x000fe200078e02c3 */
[-C--:B------:R-:W-:Y:S01]  /*13c0*/  LEA.HI.X.SX32 R109, R6, R3.reuse, 0x1, P3 ;  /* 0x00000003066d7211 */ /* 0x080fe200018f0eff */
[C---:B------:R-:W-:Y:S01]  /*13d0*/  IMAD R32, R141.reuse, 0x2, R30 ;  /* 0x000000028d207824 */ /* 0x040fe200078e021e */
[----:B------:R-:W-:Y:S01]  /*13e0*/  LEA.HI.X.SX32 R98, R98, R3, 0x1, P4 ;  /* 0x0000000362627211 */ /* 0x000fe200020f0eff */
[----:B------:R-:W-:Y:S01]  /*13f0*/  IMAD R4, R4, R31, RZ ;  /* 0x0000001f04047224 */ /* 0x000fe200078e02ff */
[----:B------:R-:W-:Y:S01]  /*1400*/  LEA.HI.X.SX32 R111, R28, R3, 0x1, P5 ;  /* 0x000000031c6f7211 */ /* 0x000fe200028f0eff */
[C---:B------:R-:W-:Y:S01]  /*1410*/  IMAD R122, R141.reuse, 0x2, R32 ;  /* 0x000000028d7a7824 */ /* 0x040fe200078e0220 */
[----:B------:R-:W-:Y:S01]  /*1420*/  IADD3 R101, P4, R104, R29, RZ ;  /* 0x0000001d68657210 */ /* 0x000fe20007f9e0ff */
[----:B------:R-:W-:Y:S01]  /*1430*/  IMAD R26, R26, R31, RZ ;  /* 0x0000001f1a1a7224 */ /* 0x000fe200078e02ff */
[----:B------:R-:W-:Y:S01]  /*1440*/  IADD3 R112, P3, R24, R29, RZ ;  /* 0x0000001d18707210 */ /* 0x000fe20007f7e0ff */
[C---:B------:R-:W-:Y:S01]  /*1450*/  IMAD R6, R141.reuse, 0x4, R122 ;  /* 0x000000048d067824 */ /* 0x040fe200078e027a */
[----:B------:R-:W-:Y:S01]  /*1460*/  LEA.HI.X.SX32 R104, R104, R3, 0x1, P4 ;  /* 0x0000000368687211 */ /* 0x000fe200020f0eff */
[----:B------:R-:W-:Y:S01]  /*1470*/  IMAD R0, R0, R31, RZ ;  /* 0x0000001f00007224 */ /* 0x000fe200078e02ff */
[-C--:B------:R-:W-:Y:S01]  /*1480*/  IADD3 R107, P4, R110, R29.reuse, RZ ;  /* 0x0000001d6e6b7210 */ /* 0x080fe20007f9e0ff */
[C---:B------:R-:W-:Y:S01]  /*1490*/  IMAD R28, R141.reuse, 0x2, R6 ;  /* 0x000000028d1c7824 */ /* 0x040fe200078e0206 */
[----:B------:R-:W-:Y:S01]  /*14a0*/  IADD3 R114, P5, R30, R29, RZ ;  /* 0x0000001d1e727210 */ /* 0x000fe20007fbe0ff */
[----:B------:R-:W-:Y:S01]  /*14b0*/  IMAD R2, R2, R31, RZ ;  /* 0x0000001f02027224 */ /* 0x000fe200078e02ff */
[-C--:B------:R-:W-:Y:S01]  /*14c0*/  LEA.HI.X.SX32 R115, R24, R3.reuse, 0x1, P3 ;  /* 0x0000000318737211 */ /* 0x080fe200018f0eff */
[C---:B------:R-:W-:Y:S01]  /*14d0*/  IMAD R128, R141.reuse, 0x2, R28 ;  /* 0x000000028d807824 */ /* 0x040fe200078e021c */
[----:B------:R-:W-:Y:S01]  /*14e0*/  LEA.HI.X.SX32 R110, R110, R3, 0x1, P4 ;  /* 0x000000036e6e7211 */ /* 0x000fe200020f0eff */
[----:B------:R-:W-:Y:S01]  /*14f0*/  UIADD3 UR4, UR7, 0x1000, URZ ;  /* 0x0000100007047890 */ /* 0x000fe2000fffe03f */
[----:B------:R-:W-:Y:S01]  /*1500*/  IADD3 R113, P4, R116, R29, RZ ;  /* 0x0000001d74717210 */ /* 0x000fe20007f9e0ff */
[C---:B------:R-:W-:Y:S01]  /*1510*/  IMAD R24, R141.reuse, 0x2, R128 ;  /* 0x000000028d187824 */ /* 0x040fe200078e0280 */
[-C--:B------:R-:W-:Y:S01]  /*1520*/  LEA.HI.X.SX32 R117, R30, R3.reuse, 0x1, P5 ;  /* 0x000000031e757211 */ /* 0x080fe200028f0eff */
[----:B------:R-:W-:Y:S01]  /*1530*/  USHF.R.U32.HI UR4, URZ, 0x4, UR4 ;  /* 0x000000043f047899 */ /* 0x000fe20008011604 */
[----:B------:R-:W-:Y:S01]  /*1540*/  LEA.HI.X.SX32 R116, R116, R3, 0x1, P4 ;  /* 0x0000000374747211 */ /* 0x000fe200020f0eff */
[C---:B------:R-:W-:Y:S01]  /*1550*/  IMAD R30, R141.reuse, 0x2, R24 ;  /* 0x000000028d1e7824 */ /* 0x040fe200078e0218 */
[-C--:B------:R-:W-:Y:S01]  /*1560*/  IADD3 R118, P3, R32, R29.reuse, RZ ;  /* 0x0000001d20767210 */ /* 0x080fe20007f7e0ff */
[----:B------:R-:W-:Y:S01]  /*1570*/  USGXT.U32 UR10, UR4, 0xe ;  /* 0x0000000e040a789a */ /* 0x000fe20008000000 */
[-C--:B------:R-:W-:Y:S01]  /*1580*/  IADD3 R119, P4, R122, R29.reuse, RZ ;  /* 0x0000001d7a777210 */ /* 0x080fe20007f9e0ff */
[----:B------:R-:W-:Y:S01]  /*1590*/  IMAD R134, R141, 0x2, R30 ;  /* 0x000000028d867824 */ /* 0x000fe200078e021e */
[----:B------:R-:W-:-:S02]  /*15a0*/  IADD3 R120, P5, R6, R29, RZ ;  /* 0x0000001d06787210 */ /* 0x000fc40007fbe0ff */
[----:B------:R-:W-:Y:S02]  /*15b0*/  CS2R R66, SRZ ;  /* 0x0000000000427805 */ /* 0x000fe4000001ff00 */
[-C--:B------:R-:W-:Y:S01]  /*15c0*/  LEA.HI.X.SX32 R121, R32, R3.reuse, 0x1, P3 ;  /* 0x0000000320797211 */ /* 0x080fe200018f0eff */
[----:B------:R-:W-:Y:S01]  /*15d0*/  IMAD R135, R141, 0x2, R134 ;  /* 0x000000028d877824 */ /* 0x000fe200078e0286 */
[-C--:B------:R-:W-:Y:S02]  /*15e0*/  LEA.HI.X.SX32 R122, R122, R3.reuse, 0x1, P4 ;  /* 0x000000037a7a7211 */ /* 0x080fe400020f0eff */
[----:B------:R-:W-:Y:S02]  /*15f0*/  CS2R R68, SRZ ;  /* 0x0000000000447805 */ /* 0x000fe4000001ff00 */
[----:B------:R-:W-:Y:S01]  /*1600*/  LEA.HI.X.SX32 R123, R6, R3, 0x1, P5 ;  /* 0x00000003067b7211 */ /* 0x000fe200028f0eff */
[----:B------:R-:W-:Y:S01]  /*1610*/  IMAD R6, R31, 0x2, R196 ;  /* 0x000000021f067824 */ /* 0x000fe200078e02c4 */
[----:B------:R-:W-:-:S02]  /*1620*/  IADD3 R8, P6, R12, R29, RZ ;  /* 0x0000001d0c087210 */ /* 0x000fc40007fde0ff */
[----:B------:R-:W-:Y:S02]  /*1630*/  CS2R R70, SRZ ;  /* 0x0000000000467805 */ /* 0x000fe4000001ff00 */
[-C--:B------:R-:W-:Y:S01]  /*1640*/  IADD3 R124, P3, R28, R29.reuse, RZ ;  /* 0x0000001d1c7c7210 */ /* 0x080fe20007f7e0ff */
[----:B------:R-:W-:Y:S01]  /*1650*/  IMAD R5, R31, 0x2, R6 ;  /* 0x000000021f057824 */ /* 0x000fe200078e0206 */
[-C--:B------:R-:W-:Y:S02]  /*1660*/  IADD3 R125, P4, R128, R29.reuse, RZ ;  /* 0x0000001d807d7210 */ /* 0x080fe40007f9e0ff */
[----:B------:R-:W-:Y:S02]  /*1670*/  CS2R R72, SRZ ;  /* 0x0000000000487805 */ /* 0x000fe4000001ff00 */
[----:B------:R-:W-:Y:S02]  /*1680*/  IADD3 R126, P5, R24, R29, RZ ;  /* 0x0000001d187e7210 */ /* 0x000fe40007fbe0ff */
[----:B------:R-:W-:-:S02]  /*1690*/  CS2R R74, SRZ ;  /* 0x00000000004a7805 */ /* 0x000fc4000001ff00 */
[-C--:B------:R-:W-:Y:S02]  /*16a0*/  LEA.HI.X.SX32 R12, R12, R3.reuse, 0x1, P6 ;  /* 0x000000030c0c7211 */ /* 0x080fe400030f0eff */
[----:B------:R-:W-:Y:S02]  /*16b0*/  CS2R R76, SRZ ;  /* 0x00000000004c7805 */ /* 0x000fe4000001ff00 */
[-C--:B------:R-:W-:Y:S02]  /*16c0*/  LEA.HI.X.SX32 R127, R28, R3.reuse, 0x1, P3 ;  /* 0x000000031c7f7211 */ /* 0x080fe400018f0eff */
[----:B------:R-:W-:Y:S02]  /*16d0*/  CS2R R78, SRZ ;  /* 0x00000000004e7805 */ /* 0x000fe4000001ff00 */
[----:B------:R-:W-:Y:S02]  /*16e0*/  LEA.HI.X.SX32 R128, R128, R3, 0x1, P4 ;  /* 0x0000000380807211 */ /* 0x000fe400020f0eff */
[----:B------:R-:W-:-:S02]  /*16f0*/  CS2R R80, SRZ ;  /* 0x0000000000507805 */ /* 0x000fc4000001ff00 */
[----:B------:R-:W-:Y:S02]  /*1700*/  LEA.HI.X.SX32 R129, R24, R3, 0x1, P5 ;  /* 0x0000000318817211 */ /* 0x000fe400028f0eff */
[----:B------:R-:W-:Y:S02]  /*1710*/  CS2R R82, SRZ ;  /* 0x0000000000527805 */ /* 0x000fe4000001ff00 */
[-C--:B------:R-:W-:Y:S01]  /*1720*/  IADD3 R13, P6, R18, R29.reuse, RZ ;  /* 0x0000001d120d7210 */ /* 0x080fe20007fde0ff */
[----:B------:R-:W-:Y:S01]  /*1730*/  UMOV UR11, URZ ;  /* 0x0000003f000b7c82 */ /* 0x000fe20008000000 */
[-C--:B------:R-:W-:Y:S02]  /*1740*/  IADD3 R130, P3, R30, R29.reuse, RZ ;  /* 0x0000001d1e827210 */ /* 0x080fe40007f7e0ff */
[----:B------:R-:W-:Y:S02]  /*1750*/  CS2R R84, SRZ ;  /* 0x0000000000547805 */ /* 0x000fe4000001ff00 */
[----:B------:R-:W-:-:S02]  /*1760*/  IADD3 R131, P4, R134, R29, RZ ;  /* 0x0000001d86837210 */ /* 0x000fc40007f9e0ff */
[----:B------:R-:W-:Y:S02]  /*1770*/  CS2R R86, SRZ ;  /* 0x0000000000567805 */ /* 0x000fe4000001ff00 */
[C---:B------:R-:W-:Y:S01]  /*1780*/  IADD3 R132, P5, R135.reuse, R29, RZ ;  /* 0x0000001d87847210 */ /* 0x040fe20007fbe0ff */
[----:B------:R-:W-:Y:S01]  /*1790*/  UMOV UR9, URZ ;  /* 0x0000003f00097c82 */ /* 0x000fe20008000000 */
[----:B------:R-:W-:Y:S01]  /*17a0*/  IADD3.X R29, R38, UR5, R25, P1, P2 ;  /* 0x00000005261d7c10 */ /* 0x000fe20008fe4419 */
[----:B------:R-:W-:Y:S01]  /*17b0*/  UIADD3.64 UR22, UR10, -UR12, URZ ;  /* 0x8000000c0a167297 */ /* 0x000fe2000fffe03f */
[----:B------:R-:W-:Y:S01]  /*17c0*/  IADD3 R215, P1, R4, R27, RZ ;  /* 0x0000001b04d77210 */ /* 0x000fe20007f3e0ff */
[----:B------:R-:W-:Y:S01]  /*17d0*/  UMOV UR5, URZ ;  /* 0x0000003f00057c82 */ /* 0x000fe20008000000 */
[-C--:B------:R-:W-:Y:S01]  /*17e0*/  LEA.HI.X.SX32 R18, R18, R3.reuse, 0x1, P6 ;  /* 0x0000000312127211 */ /* 0x080fe200030f0eff */
[----:B------:R-:W-:Y:S01]  /*17f0*/  UMOV UR6, URZ ;  /* 0x0000003f00067c82 */ /* 0x000fe20008000000 */
[-C--:B------:R-:W-:Y:S01]  /*1800*/  LEA.HI.X.SX32 R133, R30, R3.reuse, 0x1, P3 ;  /* 0x000000031e857211 */ /* 0x080fe200018f0eff */
[----:B------:R-:W-:Y:S01]  /*1810*/  UIADD3.64 UR20, UR8, -UR12, URZ ;  /* 0x8000000c08147297 */ /* 0x000fe2000fffe03f */
[-C--:B------:R-:W-:Y:S01]  /*1820*/  LEA.HI.X.SX32 R134, R134, R3.reuse, 0x1, P4 ;  /* 0x0000000386867211 */ /* 0x080fe200020f0eff */
[----:B------:R-:W-:Y:S01]  /*1830*/  UMOV UR4, URZ ;  /* 0x0000003f00047c82 */ /* 0x000fe20008000000 */
[----:B------:R-:W-:Y:S01]  /*1840*/  LEA.HI.X.SX32 R135, R135, R3, 0x1, P5 ;  /* 0x0000000387877211 */ /* 0x000fe200028f0eff */
[----:B------:R-:W-:Y:S01]  /*1850*/  ULDC UR11, c[0x0][0x238] ;  /* 0x00008e00000b7ab9 */ /* 0x000fe20000000800 */
[----:B------:R-:W-:Y:S01]  /*1860*/  IADD3 R3, P2, R26, R27, RZ ;  /* 0x0000001b1a037210 */ /* 0x000fe20007f5e0ff */
[----:B------:R-:W-:Y:S01]  /*1870*/  UMOV UR26, UR10 ;  /* 0x0000000a001a7c82 */ /* 0x000fe20008000000 */
[----:B------:R-:W-:Y:S01]  /*1880*/  LEA.HI.X.SX32 R214, R4, R29, 0x1, P1 ;  /* 0x0000001d04d67211 */ /* 0x000fe200008f0eff */
[----:B------:R-:W-:Y:S01]  /*1890*/  IMAD R4, R31, 0x4, R5 ;  /* 0x000000041f047824 */ /* 0x000fe200078e0205 */
[-C--:B------:R-:W-:Y:S01]  /*18a0*/  IADD3 R136, P3, R140, R27.reuse, RZ ;  /* 0x0000001b8c887210 */ /* 0x080fe20007f7e0ff */
[----:B------:R0:W-:Y:S01]  /*18b0*/  STL [R1+0x28], R3 ;  /* 0x0000280301007387 */ /* 0x0001e20000100800 */
[----:B------:R-:W-:Y:S01]  /*18c0*/  IADD3 R139, P6, R0, R27, RZ ;  /* 0x0000001b008b7210 */ /* 0x000fe20007fde0ff */
[----:B------:R-:W-:Y:S01]  /*18d0*/  UMOV UR27, 0x80000020 ;  /* 0x80000020001b7882 */ /* 0x000fe20000000000 */
[----:B------:R-:W-:-:S02]  /*18e0*/  LEA.HI.X.SX32 R140, R140, R29, 0x1, P3 ;  /* 0x0000001d8c8c7211 */ /* 0x000fc400018f0eff */
[-C--:B------:R-:W-:Y:S02]  /*18f0*/  IADD3 R177, P3, R178, R27.reuse, RZ ;  /* 0x0000001bb2b17210 */ /* 0x080fe40007f7e0ff */
[----:B------:R-:W-:Y:S02]  /*1900*/  IADD3 R179, P1, R182, R27, RZ ;  /* 0x0000001bb6b37210 */ /* 0x000fe40007f3e0ff */
[-C--:B------:R-:W-:Y:S01]  /*1910*/  LEA.HI.X.SX32 R176, R0, R29.reuse, 0x1, P6 ;  /* 0x0000001d00b07211 */ /* 0x080fe200030f0eff */
[C---:B0-----:R-:W-:Y:S01]  /*1920*/  IMAD R3, R31.reuse, 0x2, R4 ;  /* 0x000000021f037824 */ /* 0x041fe200078e0204 */
[-C--:B------:R-:W-:Y:S02]  /*1930*/  LEA.HI.X.SX32 R0, R26, R29.reuse, 0x1, P2 ;  /* 0x0000001d1a007211 */ /* 0x080fe400010f0eff */
[----:B------:R-:W-:Y:S01]  /*1940*/  LEA.HI.X.SX32 R178, R178, R29, 0x1, P3 ;  /* 0x0000001db2b27211 */ /* 0x000fe200018f0eff */
[----:B------:R-:W-:Y:S01]  /*1950*/  IMAD R204, R31, 0x2, R3 ;  /* 0x000000021fcc7824 */ /* 0x000fe200078e0203 */
[-C--:B------:R-:W-:Y:S01]  /*1960*/  IADD3 R180, P2, R183, R27.reuse, RZ ;  /* 0x0000001bb7b47210 */ /* 0x080fe20007f5e0ff */
[----:B------:R0:W-:Y:S01]  /*1970*/  STL [R1+0x24], R0 ;  /* 0x0000240001007387 */ /* 0x0001e20000100800 */
[----:B------:R-:W-:Y:S01]  /*1980*/  IADD3 R181, P3, R184, R27, RZ ;  /* 0x0000001bb8b57210 */ /* 0x000fe20007f7e0ff */
[----:B------:R-:W-:Y:S01]  /*1990*/  IMAD R206, R31, 0x2, R204 ;  /* 0x000000021fce7824 */ /* 0x000fe200078e02cc */
[----:B------:R-:W-:-:S02]  /*19a0*/  LEA.HI.X.SX32 R182, R182, R29, 0x1, P1 ;  /* 0x0000001db6b67211 */ /* 0x000fc400008f0eff */
[----:B------:R-:W-:Y:S01]  /*19b0*/  IADD3 R185, P1, R188, R27, RZ ;  /* 0x0000001bbcb97210 */ /* 0x000fe20007f3e0ff */
[----:B------:R-:W-:Y:S01]  /*19c0*/  IMAD R208, R31, 0x2, R206 ;  /* 0x000000021fd07824 */ /* 0x000fe200078e02ce */
[-C--:B------:R-:W-:Y:S02]  /*19d0*/  LEA.HI.X.SX32 R183, R183, R29.reuse, 0x1, P2 ;  /* 0x0000001db7b77211 */ /* 0x080fe400010f0eff */
[----:B------:R-:W-:Y:S01]  /*19e0*/  LEA.HI.X.SX32 R184, R184, R29, 0x1, P3 ;  /* 0x0000001db8b87211 */ /* 0x000fe200018f0eff */
[----:B------:R-:W-:Y:S01]  /*19f0*/  IMAD R210, R31, 0x2, R208 ;  /* 0x000000021fd27824 */ /* 0x000fe200078e02d0 */
[-C--:B------:R-:W-:Y:S02]  /*1a00*/  IADD3 R186, P2, R189, R27.reuse, RZ ;  /* 0x0000001bbdba7210 */ /* 0x080fe40007f5e0ff */
        /* <DEDUP_REMOVED lines=13> */
[----:B0-----:R-:W-:Y:S01]  /*1ae0*/  IMAD R0, R31, 0x2, R251 ;  /* 0x000000021f007824 */ /* 0x001fe200078e02fb */
[-C--:B------:R-:W-:Y:S02]  /*1af0*/  LEA.HI.X.SX32 R195, R195, R29.reuse, 0x1, P2 ;  /* 0x0000001dc3c37211 */ /* 0x080fe400010f0eff */
[----:B------:R-:W-:Y:S02]  /*1b00*/  LEA.HI.X.SX32 R196, R196, R29, 0x1, P3 ;  /* 0x0000001dc4c47211 */ /* 0x000fe400018f0eff */
[-C--:B------:R-:W-:Y:S02]  /*1b10*/  IADD3 R198, P2, R5, R27.reuse, RZ ;  /* 0x0000001b05c67210 */ /* 0x080fe40007f5e0ff */
[----:B------:R-:W-:Y:S02]  /*1b20*/  IADD3 R199, P3, R4, R27, RZ ;  /* 0x0000001b04c77210 */ /* 0x000fe40007f7e0ff */
[----:B------:R-:W-:-:S02]  /*1b30*/  LEA.HI.X.SX32 R6, R6, R29, 0x1, P1 ;  /* 0x0000001d06067211 */ /* 0x000fc400008f0eff */
[-C--:B------:R-:W-:Y:S02]  /*1b40*/  IADD3 R203, P1, R3, R27.reuse, RZ ;  /* 0x0000001b03cb7210 */ /* 0x080fe40007f3e0ff */
[----:B------:R-:W-:Y:S02]  /*1b50*/  IADD3 R138, P5, R2, R27, RZ ;  /* 0x0000001b028a7210 */ /* 0x000fe40007fbe0ff */
[-C--:B------:R-:W-:Y:S02]  /*1b60*/  LEA.HI.X.SX32 R5, R5, R29.reuse, 0x1, P2 ;  /* 0x0000001d05057211 */ /* 0x080fe400010f0eff */
[----:B------:R-:W-:Y:S02]  /*1b70*/  LEA.HI.X.SX32 R4, R4, R29, 0x1, P3 ;  /* 0x0000001d04047211 */ /* 0x000fe400018f0eff */
[-C--:B------:R-:W-:Y:S02]  /*1b80*/  IADD3 R205, P2, R204, R27.reuse, RZ ;  /* 0x0000001bcccd7210 */ /* 0x080fe40007f5e0ff */
[----:B------:R-:W-:-:S02]  /*1b90*/  IADD3 R207, P3, R206, R27, RZ ;  /* 0x0000001bcecf7210 */ /* 0x000fc40007f7e0ff */
[----:B------:R-:W-:Y:S02]  /*1ba0*/  LEA.HI.X.SX32 R3, R3, R29, 0x1, P1 ;  /* 0x0000001d03037211 */ /* 0x000fe400008f0eff */
[----:B------:R-:W-:Y:S02]  /*1bb0*/  IADD3 R209, P1, R208, R27, RZ ;  /* 0x0000001bd0d17210 */ /* 0x000fe40007f3e0ff */
[-C--:B------:R-:W-:Y:S01]  /*1bc0*/  LEA.HI.X.SX32 R175, R2, R29.reuse, 0x1, P5 ;  /* 0x0000001d02af7211 */ /* 0x080fe200028f0eff */
[C---:B------:R-:W-:Y:S01]  /*1bd0*/  IMAD R2, R31.reuse, 0x2, R0 ;  /* 0x000000021f027824 */ /* 0x040fe200078e0200 */
[-C--:B------:R-:W-:Y:S02]  /*1be0*/  LEA.HI.X.SX32 R204, R204, R29.reuse, 0x1, P2 ;  /* 0x0000001dcccc7211 */ /* 0x080fe400010f0eff */
[----:B------:R-:W-:Y:S01]  /*1bf0*/  LEA.HI.X.SX32 R206, R206, R29, 0x1, P3 ;  /* 0x0000001dcece7211 */ /* 0x000fe200018f0eff */
[----:B------:R-:W-:Y:S01]  /*1c00*/  IMAD R24, R31, 0x2, R2 ;  /* 0x000000021f187824 */ /* 0x000fe200078e0202 */
[----:B------:R-:W-:-:S02]  /*1c10*/  IADD3 R211, P2, R210, R27, RZ ;  /* 0x0000001bd2d37210 */ /* 0x000fc40007f5e0ff */
[----:B------:R-:W-:Y:S01]  /*1c20*/  IADD3 R213, P3, R212, R27, RZ ;  /* 0x0000001bd4d57210 */ /* 0x000fe20007f7e0ff */
[----:B------:R-:W-:Y:S01]  /*1c30*/  IMAD R25, R31, 0x2, R24 ;  /* 0x000000021f197824 */ /* 0x000fe200078e0218 */
[----:B------:R-:W-:Y:S02]  /*1c40*/  LEA.HI.X.SX32 R208, R208, R29, 0x1, P1 ;  /* 0x0000001dd0d07211 */ /* 0x000fe400008f0eff */
[----:B------:R-:W-:Y:S02]  /*1c50*/  IADD3 R245, P1, R244, R27, RZ ;  /* 0x0000001bf4f57210 */ /* 0x000fe40007f3e0ff */
[-C--:B------:R-:W-:Y:S02]  /*1c60*/  LEA.HI.X.SX32 R210, R210, R29.reuse, 0x1, P2 ;  /* 0x0000001dd2d27211 */ /* 0x080fe400010f0eff */
[----:B------:R-:W-:Y:S02]  /*1c70*/  LEA.HI.X.SX32 R212, R212, R29, 0x1, P3 ;  /* 0x0000001dd4d47211 */ /* 0x000fe400018f0eff */
[----:B------:R-:W-:-:S02]  /*1c80*/  IADD3 R249, P2, R247, R27, RZ ;  /* 0x0000001bf7f97210 */ /* 0x000fc40007f5e0ff */
[----:B------:R-:W-:Y:S02]  /*1c90*/  IADD3 R142, P3, R251, R27, RZ ;  /* 0x0000001bfb8e7210 */ /* 0x000fe40007f7e0ff */
[----:B------:R-:W-:Y:S02]  /*1ca0*/  LEA.HI.X.SX32 R244, R244, R29, 0x1, P1 ;  /* 0x0000001df4f47211 */ /* 0x000fe400008f0eff */
[-C--:B------:R-:W-:Y:S01]  /*1cb0*/  IADD3 R143, P1, R0, R27.reuse, RZ ;  /* 0x0000001b008f7210 */ /* 0x080fe20007f3e0ff */
[----:B------:R0:W-:Y:S01]  /*1cc0*/  STL [R1], R142 ;  /* 0x0000008e01007387 */ /* 0x0001e20000100800 */
[----:B------:R-:W-:Y:S02]  /*1cd0*/  IADD3 R137, P4, R174, R27, RZ ;  /* 0x0000001bae897210 */ /* 0x000fe40007f9e0ff */
[-C--:B------:R-:W-:Y:S01]  /*1ce0*/  LEA.HI.X.SX32 R247, R247, R29.reuse, 0x1, P2 ;  /* 0x0000001df7f77211 */ /* 0x080fe200010f0eff */
[----:B------:R1:W-:Y:S01]  /*1cf0*/  STL [R1+0x8], R143 ;  /* 0x0000088f01007387 */ /* 0x0003e20000100800 */
[----:B------:R-:W-:-:S02]  /*1d00*/  LEA.HI.X.SX32 R251, R251, R29, 0x1, P3 ;  /* 0x0000001dfbfb7211 */ /* 0x000fc400018f0eff */
[----:B------:R-:W-:Y:S02]  /*1d10*/  IADD3 R144, P2, R2, R27, RZ ;  /* 0x0000001b02907210 */ /* 0x000fe40007f5e0ff */
[----:B------:R-:W-:Y:S02]  /*1d20*/  LEA.HI.X.SX32 R174, R174, R29, 0x1, P4 ;  /* 0x0000001daeae7211 */ /* 0x000fe400020f0eff */
[----:B0-----:R-:W-:Y:S01]  /*1d30*/  IADD3 R142, P3, R24, R27, RZ ;  /* 0x0000001b188e7210 */ /* 0x001fe20007f7e0ff */
[----:B------:R-:W-:Y:S01]  /*1d40*/  STL [R1+0x10], R144 ;  /* 0x0000109001007387 */ /* 0x000fe20000100800 */
[----:B------:R-:W-:Y:S02]  /*1d50*/  LEA.HI.X.SX32 R0, R0, R29, 0x1, P1 ;  /* 0x0000001d00007211 */ /* 0x000fe400008f0eff */
[----:B-1----:R-:W-:Y:S01]  /*1d60*/  IADD3 R143, P4, R25, R27, RZ ;  /* 0x0000001b198f7210 */ /* 0x002fe20007f9e0ff */
[----:B------:R0:W-:Y:S04]  /*1d70*/  STL [R1+0x18], R142 ;  /* 0x0000188e01007387 */ /* 0x0001e80000100800 */
[----:B------:R-:W-:Y:S04]  /*1d80*/  STL [R1+0x20], R143 ;  /* 0x0000208f01007387 */ /* 0x000fe80000100800 */
[----:B------:R1:W-:Y:S01]  /*1d90*/  STL [R1+0x4], R0 ;  /* 0x0000040001007387 */ /* 0x0003e20000100800 */
[----:B0-----:R-:W-:-:S02]  /*1da0*/  LEA.HI.X.SX32 R142, R2, R29, 0x1, P2 ;  /* 0x0000001d028e7211 */ /* 0x001fc400010f0eff */
[----:B------:R-:W-:-:S03]  /*1db0*/  LEA.HI.X.SX32 R2, R24, R29, 0x1, P3 ;  /* 0x0000001d18027211 */ /* 0x000fc600018f0eff */
[----:B------:R-:W-:Y:S01]  /*1dc0*/  STL [R1+0xc], R142 ;  /* 0x00000c8e01007387 */ /* 0x000fe20000100800 */
[----:B-1----:R-:W-:-:S03]  /*1dd0*/  LEA.HI.X.SX32 R0, R25, R29, 0x1, P4 ;  /* 0x0000001d19007211 */ /* 0x002fc600020f0eff */
[----:B------:R0:W-:Y:S04]  /*1de0*/  STL [R1+0x14], R2 ;  /* 0x0000140201007387 */ /* 0x0001e80000100800 */
[----:B------:R1:W-:Y:S01]  /*1df0*/  STL [R1+0x1c], R0 ;  /* 0x00001c0001007387 */ /* 0x0003e20000100800 */
[----:B0-----:R-:W-:Y:S02]  /*1e00*/  IMAD.MOV.U32 R2, RZ, RZ, -0x800000 ;  /* 0xff800000ff027424 */ /* 0x001fe400078e00ff */
[----:B-1----:R-:W-:-:S07]  /*1e10*/  IMAD.MOV.U32 R0, RZ, RZ, RZ ;  /* 0x000000ffff007224 */ /* 0x002fce00078e00ff */
.L_x_1:
[----:B------:R-:W-:Y:S01]  /*1e20*/  SHF.R.S32.HI R32, RZ, 0x1f, R0 ;  /* 0x0000001fff207819 */ /* 0x000fe20000011400 */
[----:B------:R-:W-:Y:S01]  /*1e30*/  STL [R1+0x34], R200 ;  /* 0x000034c801007387 */ /* 0x000fe20000100800 */
[C---:B------:R-:W-:Y:S02]  /*1e40*/  IADD3 R28, P1, R0.reuse, R8, RZ ;  /* 0x00000008001c7210 */ /* 0x040fe40007f3e0ff */
[----:B------:R-:W-:Y:S01]  /*1e50*/  IADD3 R26, P2, R0, R9, RZ ;  /* 0x00000009001a7210 */ /* 0x000fe20007f5e0ff */
[----:B------:R-:W0:Y:S02]  /*1e60*/  S2R R152, SR_TID.X ;  /* 0x0000000000987919 */ /* 0x000e240000002100 */
[----:B------:R-:W-:Y:S01]  /*1e70*/  IMAD.X R29, R32, 0x1, R12, P1 ;  /* 0x00000001201d7824 */ /* 0x000fe200008e060c */
[----:B------:R-:W-:Y:S01]  /*1e80*/  IADD3 R24, P1, R0, R20, RZ ;  /* 0x0000001400187210 */ /* 0x000fe20007f3e0ff */
[C---:B------:R-:W-:Y:S01]  /*1e90*/  IMAD.X R27, R32.reuse, 0x1, R14, P2 ;  /* 0x00000001201b7824 */ /* 0x040fe200010e060e */
[----:B------:R-:W-:Y:S03]  /*1ea0*/  STL [R1+0x30], R201 ;  /* 0x000030c901007387 */ /* 0x000fe60000100800 */
[----:B------:R-:W-:Y:S01]  /*1eb0*/  IMAD.X R25, R32, 0x1, R22, P1 ;  /* 0x0000000120197824 */ /* 0x000fe200008e0616 */
[----:B------:R1:W2:Y:S04]  /*1ec0*/  LDG.E.U8 R33, desc[UR18][R28.64] ;  /* 0x000000121c217981 */ /* 0x0002a8000c1e1100 */
[----:B------:R3:W4:Y:S04]  /*1ed0*/  LDG.E.U8 R34, desc[UR18][R26.64] ;  /* 0x000000121a227981 */ /* 0x000728000c1e1100 */
[----:B------:R5:W4:Y:S01]  /*1ee0*/  LDG.E.U8 R35, desc[UR18][R24.64] ;  /* 0x0000001218237981 */ /* 0x000b22000c1e1100 */
[----:B-1----:R-:W-:-:S03]  /*1ef0*/  IADD3 R28, P2, R0, R21, RZ ;  /* 0x00000015001c7210 */ /* 0x002fc60007f5e0ff */
[----:B------:R1:W-:Y:S01]  /*1f00*/  STL [R1+0x2c], R141 ;  /* 0x00002c8d01007387 */ /* 0x0003e20000100800 */
[----:B---3--:R-:W-:Y:S01]  /*1f10*/  IADD3 R26, P1, R0, R88, RZ ;  /* 0x00000058001a7210 */ /* 0x008fe20007f3e0ff */
[----:B------:R-:W-:Y:S02]  /*1f20*/  IMAD.X R29, R32, 0x1, R23, P2 ;  /* 0x00000001201d7824 */ /* 0x000fe400010e0617 */
[----:B------:R-:W3:Y:S01]  /*1f30*/  LDL R170, [R1] ;  /* 0x0000000001aa7983 */ /* 0x000ee20000100800 */
[----:B-----5:R-:W-:Y:S01]  /*1f40*/  IADD3 R24, P2, R0, R89, RZ ;  /* 0x0000005900187210 */ /* 0x020fe20007f5e0ff */
[C---:B------:R-:W-:Y:S02]  /*1f50*/  IMAD.X R27, R32.reuse, 0x1, R91, P1 ;  /* 0x00000001201b7824 */ /* 0x040fe400008e065b */
[----:B------:R5:W3:Y:S02]  /*1f60*/  LDG.E.U8 R36, desc[UR18][R28.64] ;  /* 0x000000121c247981 */ /* 0x000ae4000c1e1100 */
[----:B------:R-:W-:-:S02]  /*1f70*/  IMAD.X R25, R32, 0x1, R92, P2 ;  /* 0x0000000120197824 */ /* 0x000fc400010e065c */
[----:B------:R1:W4:Y:S04]  /*1f80*/  LDG.E.U8 R37, desc[UR18][R26.64] ;  /* 0x000000121a257981 */ /* 0x000328000c1e1100 */
[----:B------:R1:W3:Y:S01]  /*1f90*/  LDG.E.U8 R38, desc[UR18][R24.64] ;  /* 0x0000001218267981 */ /* 0x0002e2000c1e1100 */
[----:B-----5:R-:W-:Y:S02]  /*1fa0*/  IADD3 R28, P1, R0, R90, RZ ;  /* 0x0000005a001c7210 */ /* 0x020fe40007f3e0ff */
[----:B0-----:R-:W-:Y:S01]  /*1fb0*/  LOP3.LUT R216, R152, 0x7f, RZ, 0xc0, !PT ;  /* 0x0000007f98d87812 */ /* 0x001fe200078ec0ff */
[----:B------:R-:W5:Y:S01]  /*1fc0*/  LDL R172, [R1+0x8] ;  /* 0x0000080001ac7983 */ /* 0x000f620000100800 */
[----:B-1----:R-:W-:Y:S01]  /*1fd0*/  IADD3 R26, P2, R0, R10, RZ ;  /* 0x0000000a001a7210 */ /* 0x002fe20007f5e0ff */
[----:B------:R-:W-:-:S02]  /*1fe0*/  IMAD.X R29, R32, 0x1, R93, P1 ;  /* 0x00000001201d7824 */ /* 0x000fc400008e065d */
[----:B------:R-:W5:Y:S01]  /*1ff0*/  LDL R141, [R1+0x4] ;  /* 0x00000400018d7983 */ /* 0x000f620000100800 */
[----:B------:R-:W-:Y:S01]  /*2000*/  IADD3 R24, P1, R0, R94, RZ ;  /* 0x0000005e00187210 */ /* 0x000fe20007f3e0ff */
[C---:B------:R-:W-:Y:S02]  /*2010*/  IMAD.X R27, R32.reuse, 0x1, R16, P2 ;  /* 0x00000001201b7824 */ /* 0x040fe400010e0610 */
[----:B------:R0:W5:Y:S02]  /*2020*/  LDG.E.U8 R39, desc[UR18][R28.64] ;  /* 0x000000121c277981 */ /* 0x000164000c1e1100 */
[----:B------:R-:W-:Y:S02]  /*2030*/  IMAD.X R25, R32, 0x1, R97, P1 ;  /* 0x0000000120197824 */ /* 0x000fe400008e0661 */
[----:B------:R1:W5:Y:S04]  /*2040*/  LDG.E.U8 R142, desc[UR18][R26.64] ;  /* 0x000000121a8e7981 */ /* 0x000368000c1e1100 */
[----:B------:R1:W3:Y:S01]  /*2050*/  LDG.E.U8 R41, desc[UR18][R24.64] ;  /* 0x0000001218297981 */ /* 0x0002e2000c1e1100 */
[----:B0-----:R-:W-:-:S03]  /*2060*/  IADD3 R28, P2, R0, R95, RZ ;  /* 0x0000005f001c7210 */ /* 0x001fc60007f5e0ff */
[----:B------:R-:W5:Y:S01]  /*2070*/  LDL R200, [R1+0x10] ;  /* 0x0000100001c87983 */ /* 0x000f620000100800 */
[----:B-1----:R-:W-:Y:S01]  /*2080*/  IADD3 R26, P1, R0, R96, RZ ;  /* 0x00000060001a7210 */ /* 0x002fe20007f3e0ff */
[----:B------:R-:W-:Y:S02]  /*2090*/  IMAD.X R29, R32, 0x1, R98, P2 ;  /* 0x00000001201d7824 */ /* 0x000fe400010e0662 */
[----:B------:R-:W5:Y:S01]  /*20a0*/  LDL R201, [R1+0xc] ;  /* 0x00000c0001c97983 */ /* 0x000f620000100800 */
[----:B------:R-:W-:Y:S01]  /*20b0*/  IADD3 R24, P2, R0, R100, RZ ;  /* 0x0000006400187210 */ /* 0x000fe20007f5e0ff */
[C---:B------:R-:W-:Y:S02]  /*20c0*/  IMAD.X R27, R32.reuse, 0x1, R99, P1 ;  /* 0x00000001201b7824 */ /* 0x040fe400008e0663 */
[----:B------:R0:W5:Y:S02]  /*20d0*/  LDG.E.U8 R40, desc[UR18][R28.64] ;  /* 0x000000121c287981 */ /* 0x000164000c1e1100 */
[----:B------:R-:W-:-:S02]  /*20e0*/  IMAD.X R25, R32, 0x1, R103, P2 ;  /* 0x0000000120197824 */ /* 0x000fc400010e0667 */
[----:B------:R1:W5:Y:S04]  /*20f0*/  LDG.E.U8 R42, desc[UR18][R26.64] ;  /* 0x000000121a2a7981 */ /* 0x000368000c1e1100 */
[----:B------:R1:W5:Y:S01]  /*2100*/  LDG.E.U8 R143, desc[UR18][R24.64] ;  /* 0x00000012188f7981 */ /* 0x000362000c1e1100 */
[C---:B0-----:R-:W-:Y:S02]  /*2110*/  IADD3 R28, P1, R0.reuse, R101, RZ ;  /* 0x00000065001c7210 */ /* 0x041fe40007f3e0ff */
[----:B-1----:R-:W-:-:S03]  /*2120*/  IADD3 R26, P2, R0, R102, RZ ;  /* 0x00000066001a7210 */ /* 0x002fc60007f5e0ff */
[----:B------:R-:W-:Y:S01]  /*2130*/  IMAD.X R29, R32, 0x1, R104, P1 ;  /* 0x00000001201d7824 */ /* 0x000fe200008e0668 */
[----:B------:R-:W-:Y:S01]  /*2140*/  IADD3 R24, P1, R0, R106, RZ ;  /* 0x0000006a00187210 */ /* 0x000fe20007f3e0ff */
[----:B------:R-:W-:-:S03]  /*2150*/  IMAD.X R27, R32, 0x1, R105, P2 ;  /* 0x00000001201b7824 */ /* 0x000fc600010e0669 */
[----:B------:R0:W5:Y:S01]  /*2160*/  LDG.E.U8 R43, desc[UR18][R28.64] ;  /* 0x000000121c2b7981 */ /* 0x000162000c1e1100 */
[----:B------:R-:W-:-:S03]  /*2170*/  IMAD.X R25, R32, 0x1, R109, P1 ;  /* 0x0000000120197824 */ /* 0x000fc600008e066d */
        /* <DEDUP_REMOVED lines=33> */
[----:B------:R-:W-:Y:S01]  /*2390*/  IMAD.X R27, R32, 0x1, R128, P2 ;  /* 0x00000001201b7824 */ /* 0x000fe200010e0680 */
[----:B------:R-:W-:Y:S02]  /*23a0*/  IADD3 R30, P2, R0, R132, RZ ;  /* 0x00000084001e7210 */ /* 0x000fe40007f5e0ff */
[----:B------:R0:W5:Y:S01]  /*23b0*/  LDG.E.U8 R52, desc[UR18][R28.64] ;  /* 0x000000121c347981 */ /* 0x000162000c1e1100 */
[C---:B------:R-:W-:Y:S02]  /*23c0*/  IMAD.X R25, R32.reuse, 0x1, R134, P1 ;  /* 0x0000000120197824 */ /* 0x040fe400008e0686 */
[----:B------:R-:W-:Y:S01]  /*23d0*/  IMAD.X R31, R32, 0x1, R135, P2 ;  /* 0x00000001201f7824 */ /* 0x000fe200010e0687 */
[----:B------:R1:W5:Y:S04]  /*23e0*/  LDG.E.U8 R54, desc[UR18][R26.64] ;  /* 0x000000121a367981 */ /* 0x000368000c1e1100 */
[----:B------:R1:W5:Y:S01]  /*23f0*/  LDG.E.U8 R148, desc[UR18][R24.64] ;  /* 0x0000001218947981 */ /* 0x000362000c1e1100 */
[----:B0-----:R-:W-:-:S03]  /*2400*/  IADD3 R28, P1, R0, R113, RZ ;  /* 0x00000071001c7210 */ /* 0x001fc60007f3e0ff */
[----:B------:R0:W5:Y:S02]  /*2410*/  LDG.E.U8 R149, desc[UR18][R30.64] ;  /* 0x000000121e957981 */ /* 0x000164000c1e1100 */
[----:B------:R-:W-:Y:S01]  /*2420*/  IMAD.X R29, R32, 0x1, R116, P1 ;  /* 0x00000001201d7824 */ /* 0x000fe200008e0674 */
[C---:B-1----:R-:W-:Y:S02]  /*2430*/  IADD3 R26, P2, R0.reuse, R13, RZ ;  /* 0x0000000d001a7210 */ /* 0x042fe40007f5e0ff */
[C---:B------:R-:W-:Y:S02]  /*2440*/  IADD3 R24, P3, R0.reuse, R126, RZ ;  /* 0x0000007e00187210 */ /* 0x040fe40007f7e0ff */
[----:B------:R1:W5:Y:S01]  /*2450*/  LDG.E.U8 R145, desc[UR18][R28.64] ;  /* 0x000000121c917981 */ /* 0x000362000c1e1100 */
[----:B0-----:R-:W-:Y:S01]  /*2460*/  IADD3 R30, P1, R0, R15, RZ ;  /* 0x0000000f001e7210 */ /* 0x001fe20007f3e0ff */
[C---:B------:R-:W-:Y:S02]  /*2470*/  IMAD.X R27, R32.reuse, 0x1, R18, P2 ;  /* 0x00000001201b7824 */ /* 0x040fe400010e0612 */
[----:B------:R-:W-:-:S02]  /*2480*/  IMAD.X R25, R32, 0x1, R129, P3 ;  /* 0x0000000120197824 */ /* 0x000fc400018e0681 */
[----:B------:R-:W-:Y:S01]  /*2490*/  IMAD.X R31, R32, 0x1, R19, P1 ;  /* 0x00000001201f7824 */ /* 0x000fe200008e0613 */
[----:B------:R-:W5:Y:S04]  /*24a0*/  LDG.E.U8 R146, desc[UR18][R26.64] ;  /* 0x000000121a927981 */ /* 0x000f68000c1e1100 */
[----:B------:R0:W5:Y:S04]  /*24b0*/  LDG.E.U8 R147, desc[UR18][R24.64] ;  /* 0x0000001218937981 */ /* 0x000168000c1e1100 */
[----:B------:R-:W5:Y:S01]  /*24c0*/  LDG.E.U8 R150, desc[UR18][R30.64] ;  /* 0x000000121e967981 */ /* 0x000f62000c1e1100 */
[----:B------:R-:W-:Y:S01]  /*24d0*/  BAR.SYNC.DEFER_BLOCKING 0x0 ;  /* 0x0000000000007b1d */ /* 0x000fe20000010000 */
[----:B-1----:R-:W-:-:S02]  /*24e0*/  LOP3.LUT R29, R216, 0x10, RZ, 0x3c, !PT ;  /* 0x00000010d81d7812 */ /* 0x002fc400078e3cff */
[C---:B0-----:R-:W-:Y:S02]  /*24f0*/  LOP3.LUT R24, R216.reuse, 0x20, RZ, 0x3c, !PT ;  /* 0x00000020d8187812 */ /* 0x041fe400078e3cff */
[----:B------:R-:W-:Y:S01]  /*2500*/  LOP3.LUT R151, R216, 0x30, RZ, 0x3c, !PT ;  /* 0x00000030d8977812 */ /* 0x000fe200078e3cff */
[----:B------:R-:W-:Y:S01]  /*2510*/  UMOV UR24, UR8 ;  /* 0x0000000800187c82 */ /* 0x000fe20008000000 */
[----:B------:R-:W-:Y:S01]  /*2520*/  UMOV UR25, 0x80000020 ;  /* 0x8000002000197882 */ /* 0x000fe20000000000 */
[----:B--2---:R-:W-:Y:S04]  /*2530*/  STS.U8 [R216+UR7+0x1000], R33 ;  /* 0x00100021d8007988 */ /* 0x004fe80008000007 */
[----:B----4-:R-:W-:Y:S04]  /*2540*/  STS.U8 [R216+UR7+0x1200], R37 ;  /* 0x00120025d8007988 */ /* 0x010fe80008000007 */
[----:B---3--:R-:W-:Y:S04]  /*2550*/  STS.U8 [R216+UR7+0x1400], R41 ;  /* 0x00140029d8007988 */ /* 0x008fe80008000007 */
[----:B-----5:R-:W-:Y:S04]  /*2560*/  STS.U8 [R216+UR7+0x1600], R43 ;  /* 0x0016002bd8007988 */ /* 0x020fe80008000007 */
[----:B------:R-:W-:Y:S04]  /*2570*/  STS.U8 [R216+UR7+0x1800], R47 ;  /* 0x0018002fd8007988 */ /* 0x000fe80008000007 */
[----:B------:R-:W-:Y:S04]  /*2580*/  STS.U8 [R216+UR7+0x1a00], R49 ;  /* 0x001a0031d8007988 */ /* 0x000fe80008000007 */
[----:B------:R-:W-:Y:S04]  /*2590*/  STS.U8 [R216+UR7+0x1c00], R53 ;  /* 0x001c0035d8007988 */ /* 0x000fe80008000007 */
[----:B------:R0:W-:Y:S04]  /*25a0*/  STS.U8 [R216+UR7+0x1e00], R55 ;  /* 0x001e0037d8007988 */ /* 0x0001e80008000007 */
[----:B------:R-:W-:Y:S04]  /*25b0*/  STS.U8 [R29+UR7+0x1080], R34 ;  /* 0x001080221d007988 */ /* 0x000fe80008000007 */
        /* <DEDUP_REMOVED lines=15> */
[----:B------:R1:W-:Y:S04]  /*26b0*/  STS.U8 [R151+UR7+0x1180], R36 ;  /* 0x0011802497007988 */ /* 0x0003e80008000007 */
[----:B------:R2:W-:Y:S04]  /*26c0*/  STS.U8 [R151+UR7+0x1380], R142 ;  /* 0x0013808e97007988 */ /* 0x0005e80008000007 */
[----:B------:R3:W-:Y:S04]  /*26d0*/  STS.U8 [R151+UR7+0x1580], R143 ;  /* 0x0015808f97007988 */ /* 0x0007e80008000007 */
[----:B------:R-:W-:Y:S04]  /*26e0*/  STS.U8 [R151+UR7+0x1780], R144 ;  /* 0x0017809097007988 */ /* 0x000fe80008000007 */
[----:B------:R-:W-:Y:S04]  /*26f0*/  STS.U8 [R151+UR7+0x1980], R145 ;  /* 0x0019809197007988 */ /* 0x000fe80008000007 */
[----:B------:R-:W-:Y:S04]  /*2700*/  STS.U8 [R151+UR7+0x1b80], R146 ;  /* 0x001b809297007988 */ /* 0x000fe80008000007 */
[----:B------:R-:W-:Y:S04]  /*2710*/  STS.U8 [R151+UR7+0x1d80], R147 ;  /* 0x001d809397007988 */ /* 0x000fe80008000007 */
[----:B------:R4:W-:Y:S01]  /*2720*/  STS.U8 [R151+UR7+0x1f80], R150 ;  /* 0x001f809697007988 */ /* 0x0009e20008000007 */
[----:B------:R5:W-:Y:S06]  /*2730*/  MEMBAR.ALL.CTA ;  /* 0x0000000000007992 */ /* 0x000bec0000008000 */
[----:B-----5:R-:W5:Y:S01]  /*2740*/  FENCE.VIEW.ASYNC.S ;  /* 0x00000000000073c6 */ /* 0x020f620000000000 */
[----:B------:R-:W-:-:S02]  /*2750*/  USHF.R.S32.HI UR10, URZ, 0x1f, UR4 ;  /* 0x0000001f3f0a7899 */ /* 0x000fc40008011404 */
[----:B------:R-:W-:Y:S01]  /*2760*/  USHF.R.S32.HI UR13, URZ, 0x1f, UR4 ;  /* 0x0000001f3f0d7899 */ /* 0x000fe20008011404 */
[----:B0-----:R-:W4:Y:S01]  /*2770*/  LDL R216, [R1+0x14] ;  /* 0x0000140001d87983 */ /* 0x001f220000100800 */
[----:B-----5:R-:W-:Y:S06]  /*2780*/  BAR.SYNC.DEFER_BLOCKING 0x0 ;  /* 0x0000000000007b1d */ /* 0x020fec0000010000 */
[----:B-1----:R-:W-:-:S06]  /*2790*/  WARPGROUP.ARRIVE ;  /* 0x00000000000079c5 */ /* 0x002fcc0000000000 */
[----:B------:R-:W-:Y:S01]  /*27a0*/  QGMMA.64x64x32.F32.E4M3.E4M3 R24, gdesc[UR24], RZ, !UPT ;  /* 0x00e00000181879f3 */ /* 0x000fe2000c7008ff */
[----:B--2---:R-:W-:-:S05]  /*27b0*/  IMAD.SHL.U32 R142, R152, 0x2, RZ ;  /* 0x00000002988e7824 */ /* 0x004fca00078e00ff */
[----:B------:R-:W-:-:S04]  /*27c0*/  LOP3.LUT R142, R142, 0x6, RZ, 0xc0, !PT ;  /* 0x000000068e8e7812 */ /* 0x000fc800078ec0ff */
[----:B------:R-:W-:-:S04]  /*27d0*/  IADD3 R142, P1, R142, UR5, RZ ;  /* 0x000000058e8e7c10 */ /* 0x000fc8000ff3e0ff */
[----:B------:R-:W-:Y:S01]  /*27e0*/  IADD3 RZ, P5, R142, 0x8, RZ ;  /* 0x000000088eff7810 */ /* 0x000fe20007fbe0ff */
[----:B------:R-:W-:Y:S01]  /*27f0*/  QGMMA.64x64x32.F32.E4M3.E4M3 R24, gdesc[UR20], R24, gsb0 ;  /* 0x00e00000141879f3 */ /* 0x000fe20008000818 */
[----:B------:R-:W-:Y:S01]  /*2800*/  IMAD.X R217, RZ, RZ, UR6, P1 ;  /* 0x00000006ffd97e24 */ /* 0x000fe200088e06ff */
[----:B---3--:R-:W-:-:S03]  /*2810*/  LOP3.LUT R143, R7, 0x8, RZ, 0xfc, !PT ;  /* 0x00000008078f7812 */ /* 0x008fc600078efcff */
[----:B----4-:R-:W-:Y:S01]  /*2820*/  IMAD.X R150, RZ, RZ, R217, P5 ;  /* 0x000000ffff967224 */ /* 0x010fe200028e06d9 */
[----:B------:R-:W-:-:S05]  /*2830*/  IADD3 RZ, P5, R142, 0x11, RZ ;  /* 0x000000118eff7810 */ /* 0x000fca0007fbe0ff */
[----:B------:R-:W-:Y:S01]  /*2840*/  IMAD.X R147, RZ, RZ, R217, P5 ;  /* 0x000000ffff937224 */ /* 0x000fe200028e06d9 */
[----:B------:R-:W-:-:S04]  /*2850*/  ISETP.GT.U32.AND P5, PT, R142, R143, PT ;  /* 0x0000008f8e00720c */ /* 0x000fc80003fa4070 */
[----:B------:R-:W-:Y:S02]  /*2860*/  ISETP.GT.U32.AND.EX P5, PT, R217, RZ, PT, P5 ;  /* 0x000000ffd900720c */ /* 0x000fe40003fa4150 */
[C---:B------:R-:W-:Y:S01]  /*2870*/  IADD3 RZ, P1, R142.reuse, 0x9, RZ ;  /* 0x000000098eff7810 */ /* 0x040fe20007f3e0ff */
[----:B------:R-:W-:-:S04]  /*2880*/  VIADD R144, R142, 0x9 ;  /* 0x000000098e907836 */ /* 0x000fc80000000000 */
[----:B------:R-:W-:Y:S01]  /*2890*/  IMAD.X R149, RZ, RZ, R217, P1 ;  /* 0x000000ffff957224 */ /* 0x000fe200008e06d9 */
[----:B------:R-:W-:Y:S02]  /*28a0*/  IADD3 RZ, P1, R142, 0x18, RZ ;  /* 0x000000188eff7810 */ /* 0x000fe40007f3e0ff */
[----:B------:R-:W-:-:S03]  /*28b0*/  ISETP.GT.U32.AND P2, PT, R144, R143, PT ;  /* 0x0000008f9000720c */ /* 0x000fc60003f44070 */
[----:B------:R-:W-:Y:S01]  /*28c0*/  IMAD.X R145, RZ, RZ, R217, P1 ;  /* 0x000000ffff917224 */ /* 0x000fe200008e06d9 */
[----:B------:R-:W-:Y:S01]  /*28d0*/  ISETP.GT.U32.AND.EX P2, PT, R149, RZ, PT, P2 ;  /* 0x000000ff9500720c */ /* 0x000fe20003f44120 */
[----:B------:R-:W-:-:S05]  /*28e0*/  VIADD R146, R142, 0x8 ;  /* 0x000000088e927836 */ /* 0x000fca0000000000 */
[-C--:B------:R-:W-:Y:S02]  /*28f0*/  ISETP.GT.U32.AND P4, PT, R146, R7.reuse, PT ;  /* 0x000000079200720c */ /* 0x080fe40003f84070 */
[----:B------:R-:W-:Y:S02]  /*2900*/  ISETP.GT.U32.AND P6, PT, R144, R7, PT ;  /* 0x000000079000720c */ /* 0x000fe40003fc4070 */
[----:B------:R-:W-:Y:S01]  /*2910*/  ISETP.GT.U32.AND.EX P4, PT, R150, RZ, PT, P4 ;  /* 0x000000ff9600720c */ /* 0x000fe20003f84140 */
[----:B------:R-:W-:Y:S02]  /*2920*/  WARPGROUP.DEPBAR.LE gsb0, 0x0 ;  /* 0x00008000000079c5 */ /* 0x000fe40000010000 */
[----:B------:R-:W-:Y:S01]  /*2930*/  FMUL R219, R26, UR11 ;  /* 0x0000000b1adb7c20 */ /* 0x000fe20008400000 */
[----:B------:R-:W-:-:S04]  /*2940*/  FMUL R221, R27, UR11 ;  /* 0x0000000b1bdd7c20 */ /* 0x000fc80008400000 */
[----:B------:R-:W-:Y:S02]  /*2950*/  FSEL R219, R219, -INF , !P5 ;  /* 0xff800000dbdb7808 */ /* 0x000fe40006800000 */
[----:B------:R-:W-:-:S04]  /*2960*/  ISETP.GE.U32.AND P5, PT, R142, R143, PT ;  /* 0x0000008f8e00720c */ /* 0x000fc80003fa6070 */
[----:B------:R-:W-:-:S04]  /*2970*/  ISETP.GE.U32.AND.EX P5, PT, R217, RZ, PT, P5 ;  /* 0x000000ffd900720c */ /* 0x000fc80003fa6150 */
[----:B------:R-:W-:Y:S02]  /*2980*/  FSEL R221, R221, -INF , !P5 ;  /* 0xff800000dddd7808 */ /* 0x000fe40006800000 */
[----:B------:R-:W-:Y:S01]  /*2990*/  ISETP.GT.U32.AND P5, PT, R142, R7, PT ;  /* 0x000000078e00720c */ /* 0x000fe20003fa4070 */
[----:B------:R-:W-:Y:S01]  /*29a0*/  FMUL R225, R24, UR11 ;  /* 0x0000000b18e17c20 */ /* 0x000fe20008400000 */
[----:B------:R-:W-:Y:S01]  /*29b0*/  FMUL R223, R30, UR11 ;  /* 0x0000000b1edf7c20 */ /* 0x000fe20008400000 */
[----:B------:R-:W-:Y:S01]  /*29c0*/  VIADD R24, R142, 0x18 ;  /* 0x000000188e187836 */ /* 0x000fe20000000000 */
[----:B------:R-:W-:Y:S01]  /*29d0*/  ISETP.GT.U32.AND.EX P5, PT, R217, RZ, PT, P5 ;  /* 0x000000ffd900720c */ /* 0x000fe20003fa4150 */
[----:B------:R-:W-:-:S03]  /*29e0*/  FMUL R224, R31, UR11 ;  /* 0x0000000b1fe07c20 */ /* 0x000fc60008400000 */
[----:B------:R-:W-:Y:S02]  /*29f0*/  FSEL R225, R225, -INF , !P5 ;  /* 0xff800000e1e17808 */ /* 0x000fe40006800000 */
[----:B------:R-:W-:Y:S02]  /*2a00*/  FSEL R223, R223, -INF , !P5 ;  /* 0xff800000dfdf7808 */ /* 0x000fe40006800000 */
[----:B------:R-:W-:Y:S01]  /*2a10*/  ISETP.GT.U32.AND P5, PT, R24, R7, PT ;  /* 0x000000071800720c */ /* 0x000fe20003fa4070 */
[----:B------:R-:W-:Y:S01]  /*2a20*/  FMUL R231, R36, UR11 ;  /* 0x0000000b24e77c20 */ /* 0x000fe20008400000 */
[----:B------:R-:W-:Y:S02]  /*2a30*/  FSEL R224, R224, -INF , !P2 ;  /* 0xff800000e0e07808 */ /* 0x000fe40005000000 */
[----:B------:R-:W-:Y:S02]  /*2a40*/  ISETP.GT.U32.AND P2, PT, R24, R143, PT ;  /* 0x0000008f1800720c */ /* 0x000fe40003f44070 */
[----:B------:R-:W-:-:S02]  /*2a50*/  ISETP.GT.U32.AND.EX P5, PT, R145, RZ, PT, P5 ;  /* 0x000000ff9100720c */ /* 0x000fc40003fa4150 */
[----:B------:R-:W-:Y:S02]  /*2a60*/  LOP3.LUT R24, R142, 0x38, RZ, 0xfc, !PT ;  /* 0x000000388e187812 */ /* 0x000fe400078efcff */
[----:B------:R-:W-:Y:S02]  /*2a70*/  FSEL R231, R231, -INF , !P5 ;  /* 0xff800000e7e77808 */ /* 0x000fe40006800000 */
[----:B------:R-:W-:Y:S01]  /*2a80*/  ISETP.GT.U32.AND P5, PT, R24, R143, PT ;  /* 0x0000008f1800720c */ /* 0x000fe20003fa4070 */
[----:B------:R-:W-:Y:S01]  /*2a90*/  FMUL R220, R28, UR11 ;  /* 0x0000000b1cdc7c20 */ /* 0x000fe20008400000 */
[----:B------:R-:W-:Y:S02]  /*2aa0*/  VIADD R26, R142, 0x11 ;  /* 0x000000118e1a7836 */ /* 0x000fe40000000000 */
[----:B------:R-:W-:Y:S01]  /*2ab0*/  FMUL R242, R54, UR11 ;  /* 0x0000000b36f27c20 */ /* 0x000fe20008400000 */
[----:B------:R-:W-:Y:S01]  /*2ac0*/  ISETP.GT.U32.AND.EX P5, PT, R217, RZ, PT, P5 ;  /* 0x000000ffd900720c */ /* 0x000fe20003fa4150 */
[C---:B------:R-:W-:Y:S01]  /*2ad0*/  VIADD R146, R142.reuse, 0x10 ;  /* 0x000000108e927836 */ /* 0x040fe20000000000 */
[----:B------:R-:W-:-:S02]  /*2ae0*/  IADD3 RZ, P3, R142, 0x10, RZ ;  /* 0x000000108eff7810 */ /* 0x000fc40007f7e0ff */
[----:B------:R-:W-:Y:S02]  /*2af0*/  IADD3 R144, P1, R142, 0x19, RZ ;  /* 0x000000198e907810 */ /* 0x000fe40007f3e0ff */
[----:B------:R-:W-:Y:S02]  /*2b00*/  FSEL R220, R220, -INF , !P4 ;  /* 0xff800000dcdc7808 */ /* 0x000fe40006000000 */
[-C--:B------:R-:W-:Y:S02]  /*2b10*/  ISETP.GT.U32.AND P4, PT, R26, R7.reuse, PT ;  /* 0x000000071a00720c */ /* 0x080fe40003f84070 */
[----:B------:R-:W-:Y:S01]  /*2b20*/  FSEL R242, R242, -INF , !P5 ;  /* 0xff800000f2f27808 */ /* 0x000fe20006800000 */
[----:B------:R-:W-:Y:S01]  /*2b30*/  FMUL R218, R25, UR11 ;  /* 0x0000000b19da7c20 */ /* 0x000fe20008400000 */
[----:B------:R-:W-:Y:S01]  /*2b40*/  IADD3 RZ, P5, R177, UR4, RZ ;  /* 0x00000004b1ff7c10 */ /* 0x000fe2000ffbe0ff */
[--C-:B------:R-:W-:Y:S02]  /*2b50*/  IMAD.X R148, RZ, RZ, R217.reuse, P3 ;  /* 0x000000ffff947224 */ /* 0x100fe400018e06d9 */
[----:B------:R-:W-:Y:S01]  /*2b60*/  FMUL R229, R33, UR11 ;  /* 0x0000000b21e57c20 */ /* 0x000fe20008400000 */
[----:B------:R-:W-:Y:S01]  /*2b70*/  IMAD.X R25, RZ, RZ, R217, P1 ;  /* 0x000000ffff197224 */ /* 0x000fe200008e06d9 */
[----:B------:R-:W-:-:S02]  /*2b80*/  ISETP.GT.U32.AND P1, PT, R146, R7, PT ;  /* 0x000000079200720c */ /* 0x000fc40003f24070 */
[----:B------:R-:W-:Y:S02]  /*2b90*/  ISETP.GT.U32.AND.EX P4, PT, R147, RZ, PT, P4 ;  /* 0x000000ff9300720c */ /* 0x000fe40003f84140 */
[----:B------:R-:W-:Y:S01]  /*2ba0*/  IADD3.X R27, R178, UR10, RZ, P5, !PT ;  /* 0x0000000ab21b7c10 */ /* 0x000fe2000affe4ff */
[----:B------:R-:W-:Y:S01]  /*2bb0*/  FMUL R222, R29, UR11 ;  /* 0x0000000b1dde7c20 */ /* 0x000fe20008400000 */
[----:B------:R-:W-:Y:S01]  /*2bc0*/  IADD3 RZ, P5, R181, UR4, RZ ;  /* 0x00000004b5ff7c10 */ /* 0x000fe2000ffbe0ff */
[----:B------:R-:W-:Y:S01]  /*2bd0*/  FMUL R227, R32, UR11 ;  /* 0x0000000b20e37c20 */ /* 0x000fe20008400000 */
[----:B------:R-:W-:Y:S02]  /*2be0*/  ISETP.GT.U32.AND.EX P6, PT, R149, RZ, PT, P6 ;  /* 0x000000ff9500720c */ /* 0x000fe40003fc4160 */
[----:B------:R-:W-:Y:S02]  /*2bf0*/  ISETP.GT.U32.AND.EX P1, PT, R148, RZ, PT, P1 ;  /* 0x000000ff9400720c */ /* 0x000fe40003f24110 */
[----:B------:R-:W-:-:S02]  /*2c00*/  FSEL R229, R229, -INF , !P4 ;  /* 0xff800000e5e57808 */ /* 0x000fc40006000000 */
[-C--:B------:R-:W-:Y:S02]  /*2c10*/  ISETP.GT.U32.AND P4, PT, R144, R143.reuse, PT ;  /* 0x0000008f9000720c */ /* 0x080fe40003f84070 */
[----:B------:R-:W-:Y:S01]  /*2c20*/  IADD3.X R33, R184, UR10, RZ, P5, !PT ;  /* 0x0000000ab8217c10 */ /* 0x000fe2000affe4ff */
[----:B------:R-:W-:Y:S01]  /*2c30*/  FMUL R233, R39, UR11 ;  /* 0x0000000b27e97c20 */ /* 0x000fe20008400000 */
[----:B------:R-:W-:Y:S02]  /*2c40*/  IADD3 RZ, P5, R187, UR4, RZ ;  /* 0x00000004bbff7c10 */ /* 0x000fe4000ffbe0ff */
[----:B------:R-:W-:Y:S02]  /*2c50*/  FSEL R222, R222, -INF , !P6 ;  /* 0xff800000dede7808 */ /* 0x000fe40007000000 */
[----:B------:R-:W-:Y:S02]  /*2c60*/  FSEL R227, R227, -INF , !P1 ;  /* 0xff800000e3e37808 */ /* 0x000fe40004800000 */
[----:B------:R-:W-:-:S02]  /*2c70*/  ISETP.GT.U32.AND P6, PT, R26, R143, PT ;  /* 0x0000008f1a00720c */ /* 0x000fc40003fc4070 */
[----:B------:R-:W-:Y:S02]  /*2c80*/  ISETP.GT.U32.AND P1, PT, R144, R7, PT ;  /* 0x000000079000720c */ /* 0x000fe40003f24070 */
[----:B------:R-:W-:Y:S02]  /*2c90*/  ISETP.GT.U32.AND.EX P4, PT, R25, RZ, PT, P4 ;  /* 0x000000ff1900720c */ /* 0x000fe40003f84140 */
[----:B------:R-:W-:Y:S01]  /*2ca0*/  LOP3.LUT R26, R142, 0x20, RZ, 0xfc, !PT ;  /* 0x000000208e1a7812 */ /* 0x000fe200078efcff */
[----:B------:R-:W-:Y:S01]  /*2cb0*/  FMUL R234, R37, UR11 ;  /* 0x0000000b25ea7c20 */ /* 0x000fe20008400000 */
[----:B------:R-:W-:Y:S02]  /*2cc0*/  IADD3.X R39, R190, UR10, RZ, P5, !PT ;  /* 0x0000000abe277c10 */ /* 0x000fe4000affe4ff */
[----:B------:R-:W-:Y:S02]  /*2cd0*/  IADD3 RZ, P5, R138, UR4, RZ ;  /* 0x000000048aff7c10 */ /* 0x000fe4000ffbe0ff */
[----:B------:R-:W-:-:S02]  /*2ce0*/  ISETP.GT.U32.AND.EX P1, PT, R25, RZ, PT, P1 ;  /* 0x000000ff1900720c */ /* 0x000fc40003f24110 */
[----:B------:R-:W-:Y:S01]  /*2cf0*/  FSEL R233, R233, -INF , !P4 ;  /* 0xff800000e9e97808 */ /* 0x000fe20006000000 */
[----:B------:R-:W-:Y:S01]  /*2d00*/  FMUL R241, R51, UR11 ;  /* 0x0000000b33f17c20 */ /* 0x000fe20008400000 */
[-C--:B------:R-:W-:Y:S01]  /*2d10*/  ISETP.GT.U32.AND P4, PT, R26, R7.reuse, PT ;  /* 0x000000071a00720c */ /* 0x080fe20003f84070 */
[----:B------:R-:W-:Y:S01]  /*2d20*/  FMUL R235, R40, UR11 ;  /* 0x0000000b28eb7c20 */ /* 0x000fe20008400000 */
[----:B------:R-:W-:Y:S02]  /*2d30*/  IADD3.X R51, R175, UR10, RZ, P5, !PT ;  /* 0x0000000aaf337c10 */ /* 0x000fe4000affe4ff */
[----:B------:R-:W-:Y:S02]  /*2d40*/  FSEL R234, R234, -INF , !P1 ;  /* 0xff800000eaea7808 */ /* 0x000fe40004800000 */
[----:B------:R-:W-:Y:S02]  /*2d50*/  IADD3 R54, P5, R197, UR4, RZ ;  /* 0x00000004c5367c10 */ /* 0x000fe4000ffbe0ff */
[----:B------:R-:W-:-:S02]  /*2d60*/  ISETP.GT.U32.AND P1, PT, R24, R7, PT ;  /* 0x000000071800720c */ /* 0x000fc40003f24070 */
[----:B------:R-:W-:Y:S01]  /*2d70*/  ISETP.GT.U32.AND.EX P4, PT, R217, RZ, PT, P4 ;  /* 0x000000ffd900720c */ /* 0x000fe20003f84140 */
[----:B------:R-:W-:Y:S01]  /*2d80*/  FMUL R243, R55, UR11 ;  /* 0x0000000b37f37c20 */ /* 0x000fe20008400000 */
[----:B------:R-:W-:Y:S01]  /*2d90*/  LOP3.LUT R24, R142, 0x21, RZ, 0xfc, !PT ;  /* 0x000000218e187812 */ /* 0x000fe200078efcff */
[----:B------:R-:W-:Y:S01]  /*2da0*/  FMUL R232, R38, UR11 ;  /* 0x0000000b26e87c20 */ /* 0x000fe20008400000 */
[----:B------:R-:W-:Y:S02]  /*2db0*/  IADD3.X R55, R6, UR13, RZ, P5, !PT ;  /* 0x0000000d06377c10 */ /* 0x000fe4000affe4ff */
[----:B------:R-:W-:Y:S02]  /*2dc0*/  ISETP.GT.U32.AND.EX P2, PT, R145, RZ, PT, P2 ;  /* 0x000000ff9100720c */ /* 0x000fe40003f44120 */
[----:B------:R-:W-:Y:S01]  /*2dd0*/  FSEL R235, R235, -INF , !P4 ;  /* 0xff800000ebeb7808 */ /* 0x000fe20006000000 */
[----:B------:R-:W-:Y:S01]  /*2de0*/  FMUL R238, R43, UR11 ;  /* 0x0000000b2bee7c20 */ /* 0x000fe20008400000 */
[----:B------:R-:W-:-:S02]  /*2df0*/  IADD3 R150, P5, R199, UR4, RZ ;  /* 0x00000004c7967c10 */ /* 0x000fc4000ffbe0ff */
[----:B------:R-:W-:Y:S01]  /*2e00*/  ISETP.GE.U32.AND P3, PT, R142, R7, PT ;  /* 0x000000078e00720c */ /* 0x000fe20003f66070 */
[----:B------:R-:W-:Y:S01]  /*2e10*/  FMUL R239, R47, UR11 ;  /* 0x0000000b2fef7c20 */ /* 0x000fe20008400000 */
[-C--:B------:R-:W-:Y:S02]  /*2e20*/  ISETP.GT.U32.AND P4, PT, R24, R143.reuse, PT ;  /* 0x0000008f1800720c */ /* 0x080fe40003f84070 */
[C---:B------:R-:W-:Y:S02]  /*2e30*/  LOP3.LUT R226, R142.reuse, 0x39, RZ, 0xfc, !PT ;  /* 0x000000398ee27812 */ /* 0x040fe400078efcff */
[C---:B------:R-:W-:Y:S02]  /*2e40*/  LOP3.LUT R40, R142.reuse, 0x28, RZ, 0xfc, !PT ;  /* 0x000000288e287812 */ /* 0x040fe400078efcff */
[----:B------:R-:W-:Y:S01]  /*2e50*/  LOP3.LUT R28, R142, 0x30, RZ, 0xfc, !PT ;  /* 0x000000308e1c7812 */ /* 0x000fe200078efcff */
[----:B------:R-:W-:Y:S01]  /*2e60*/  FMUL R230, R34, UR11 ;  /* 0x0000000b22e67c20 */ /* 0x000fe20008400000 */
[----:B------:R-:W-:Y:S01]  /*2e70*/  FSEL R232, R232, -INF , !P2 ;  /* 0xff800000e8e87808 */ /* 0x000fe20005000000 */
[----:B------:R-:W-:Y:S01]  /*2e80*/  FMUL R236, R42, UR11 ;  /* 0x0000000b2aec7c20 */ /* 0x000fe20008400000 */
[----:B------:R-:W-:Y:S01]  /*2e90*/  IADD3.X R151, R4, UR13, RZ, P5, !PT ;  /* 0x0000000d04977c10 */ /* 0x000fe2000affe4ff */
[----:B------:R-:W-:Y:S01]  /*2ea0*/  FMUL R237, R46, UR11 ;  /* 0x0000000b2eed7c20 */ /* 0x000fe20008400000 */
[-C--:B------:R-:W-:Y:S01]  /*2eb0*/  ISETP.GT.U32.AND P2, PT, R26, R143.reuse, PT ;  /* 0x0000008f1a00720c */ /* 0x080fe20003f44070 */
[----:B------:R-:W-:Y:S01]  /*2ec0*/  FMUL R228, R35, UR11 ;  /* 0x0000000b23e47c20 */ /* 0x000fe20008400000 */
[----:B------:R-:W-:Y:S01]  /*2ed0*/  ISETP.GT.U32.AND.EX P4, PT, R217, RZ, PT, P4 ;  /* 0x000000ffd900720c */ /* 0x000fe20003f84140 */
[----:B------:R-:W-:Y:S01]  /*2ee0*/  FMUL R240, R50, UR11 ;  /* 0x0000000b32f07c20 */ /* 0x000fe20008400000 */
[----:B------:R-:W-:Y:S01]  /*2ef0*/  IADD3 R156, P5, R207, UR4, RZ ;  /* 0x00000004cf9c7c10 */ /* 0x000fe2000ffbe0ff */
[----:B------:R-:W-:Y:S01]  /*2f00*/  USHF.R.S32.HI UR12, URZ, 0x1f, UR4 ;  /* 0x0000001f3f0c7899 */ /* 0x000fe20008011404 */
[----:B------:R-:W-:Y:S01]  /*2f10*/  LOP3.LUT R26, R142, 0x29, RZ, 0xfc, !PT ;  /* 0x000000298e1a7812 */ /* 0x000fe200078efcff */
[----:B------:R-:W-:Y:S01]  /*2f20*/  VIADD R36, R186, UR4 ;  /* 0x00000004ba247c36 */ /* 0x000fe20008000000 */
[----:B------:R-:W-:Y:S01]  /*2f30*/  FSEL R238, R238, -INF , !P4 ;  /* 0xff800000eeee7808 */ /* 0x000fe20006000000 */
[----:B------:R-:W-:Y:S01]  /*2f40*/  VIADD R30, R180, UR4 ;  /* 0x00000004b41e7c36 */ /* 0x000fe20008000000 */
[----:B------:R-:W-:Y:S01]  /*2f50*/  IADD3.X R157, R206, UR13, RZ, P5, !PT ;  /* 0x0000000dce9d7c10 */ /* 0x000fe2000affe4ff */
[----:B------:R-:W2:Y:S01]  /*2f60*/  LDG.E.U8 R150, desc[UR18][R150.64] ;  /* 0x0000001296967981 */ /* 0x000ea2000c1e1100 */
[----:B------:R-:W-:-:S02]  /*2f70*/  ISETP.GT.U32.AND P4, PT, R26, R143, PT ;  /* 0x0000008f1a00720c */ /* 0x000fc40003f84070 */
[----:B------:R-:W-:Y:S02]  /*2f80*/  IADD3 R158, P5, R209, UR4, RZ ;  /* 0x00000004d19e7c10 */ /* 0x000fe4000ffbe0ff */
[----:B------:R-:W-:Y:S01]  /*2f90*/  ISETP.GT.U32.AND.EX P6, PT, R147, RZ, PT, P6 ;  /* 0x000000ff9300720c */ /* 0x000fe20003fc4160 */
[----:B------:R-:W-:Y:S01]  /*2fa0*/  VIADD R32, R181, UR4 ;  /* 0x00000004b5207c36 */ /* 0x000fe20008000000 */
[----:B------:R-:W-:Y:S01]  /*2fb0*/  ISETP.GE.U32.AND.EX P3, PT, R217, RZ, PT, P3 ;  /* 0x000000ffd900720c */ /* 0x000fe20003f66130 */
[----:B------:R-:W-:Y:S01]  /*2fc0*/  VIADD R38, R187, UR4 ;  /* 0x00000004bb267c36 */ /* 0x000fe20008000000 */
[----:B------:R-:W-:Y:S01]  /*2fd0*/  ISETP.GT.U32.AND.EX P4, PT, R217, RZ, PT, P4 ;  /* 0x000000ffd900720c */ /* 0x000fe20003f84140 */
[----:B------:R-:W3:Y:S01]  /*2fe0*/  LDG.E.U8 R54, desc[UR18][R54.64] ;  /* 0x0000001236367981 */ /* 0x000ee2000c1e1100 */
[----:B------:R-:W-:Y:S02]  /*2ff0*/  IADD3.X R159, R208, UR13, RZ, P5, !PT ;  /* 0x0000000dd09f7c10 */ /* 0x000fe4000affe4ff */
[----:B------:R-:W-:-:S02]  /*3000*/  LOP3.LUT R142, R142, 0x31, RZ, 0xfc, !PT ;  /* 0x000000318e8e7812 */ /* 0x000fc400078efcff */
[----:B------:R-:W-:Y:S01]  /*3010*/  ISETP.GT.U32.AND.EX P2, PT, R217, RZ, PT, P2 ;  /* 0x000000ffd900720c */ /* 0x000fe20003f44120 */
[----:B------:R-:W-:Y:S01]  /*3020*/  VIADD R46, R136, UR4 ;  /* 0x00000004882e7c36 */ /* 0x000fe20008000000 */
[----:B------:R-:W-:Y:S01]  /*3030*/  IADD3 R160, P5, R211, UR4, RZ ;  /* 0x00000004d3a07c10 */ /* 0x000fe2000ffbe0ff */
[----:B------:R-:W4:Y:S01]  /*3040*/  LDG.E.U8 R159, desc[UR18][R158.64] ;  /* 0x000000129e9f7981 */ /* 0x000f22000c1e1100 */
[----:B------:R-:W-:Y:S02]  /*3050*/  FSEL R218, R218, -INF , !P3 ;  /* 0xff800000dada7808 */ /* 0x000fe40005800000 */
[-C--:B------:R-:W-:Y:S01]  /*3060*/  ISETP.GT.U32.AND P3, PT, R146, R143.reuse, PT ;  /* 0x0000008f9200720c */ /* 0x080fe20003f64070 */
[----:B------:R-:W-:Y:S01]  /*3070*/  VIADD R34, R185, UR4 ;  /* 0x00000004b9227c36 */ /* 0x000fe20008000000 */
[----:B------:R-:W-:Y:S01]  /*3080*/  FSEL R239, R239, -INF , !P4 ;  /* 0xff800000efef7808 */ /* 0x000fe20006000000 */
[----:B------:R-:W-:Y:S01]  /*3090*/  VIADD R42, R191, UR4 ;  /* 0x00000004bf2a7c36 */ /* 0x000fe20008000000 */
[----:B------:R-:W-:Y:S01]  /*30a0*/  ISETP.GT.U32.AND P4, PT, R142, R143, PT ;  /* 0x0000008f8e00720c */ /* 0x000fe20003f84070 */
[----:B------:R-:W-:Y:S01]  /*30b0*/  VIADD R50, R138, UR4 ;  /* 0x000000048a327c36 */ /* 0x000fe20008000000 */
[----:B------:R-:W-:Y:S01]  /*30c0*/  IADD3.X R161, R210, UR13, RZ, P5, !PT ;  /* 0x0000000dd2a17c10 */ /* 0x000fe2000affe4ff */
[----:B------:R-:W5:Y:S01]  /*30d0*/  LDG.E.U8 R32, desc[UR18][R32.64] ;  /* 0x0000001220207981 */ /* 0x000f62000c1e1100 */
[----:B------:R-:W-:-:S02]  /*30e0*/  IADD3 R162, P5, R213, UR4, RZ ;  /* 0x00000004d5a27c10 */ /* 0x000fc4000ffbe0ff */
[----:B------:R-:W-:Y:S01]  /*30f0*/  ISETP.GT.U32.AND.EX P3, PT, R148, RZ, PT, P3 ;  /* 0x000000ff9400720c */ /* 0x000fe20003f64130 */
[----:B------:R-:W3:Y:S01]  /*3100*/  LDG.E.U8 R38, desc[UR18][R38.64] ;  /* 0x0000001226267981 */ /* 0x000ee2000c1e1100 */
[----:B------:R-:W-:Y:S02]  /*3110*/  ISETP.GT.U32.AND.EX P4, PT, R217, RZ, PT, P4 ;  /* 0x000000ffd900720c */ /* 0x000fe40003f84140 */
[----:B------:R-:W-:Y:S01]  /*3120*/  IADD3.X R163, R212, UR13, RZ, P5, !PT ;  /* 0x0000000dd4a37c10 */ /* 0x000fe2000affe4ff */
[----:B------:R-:W3:Y:S01]  /*3130*/  LDG.E.U8 R156, desc[UR18][R156.64] ;  /* 0x000000129c9c7981 */ /* 0x000ee2000c1e1100 */
[----:B------:R-:W-:Y:S02]  /*3140*/  FSEL R230, R230, -INF , !P3 ;  /* 0xff800000e6e67808 */ /* 0x000fe40005800000 */
[----:B------:R-:W-:Y:S02]  /*3150*/  IADD3 R164, P5, R215, UR4, RZ ;  /* 0x00000004d7a47c10 */ /* 0x000fe4000ffbe0ff */
[----:B------:R-:W-:Y:S01]  /*3160*/  FSEL R236, R236, -INF , !P2 ;  /* 0xff800000ecec7808 */ /* 0x000fe20005000000 */
[----:B------:R-:W-:Y:S01]  /*3170*/  VIADD R146, R193, UR4 ;  /* 0x00000004c1927c36 */ /* 0x000fe20008000000 */
[----:B------:R-:W-:Y:S01]  /*3180*/  ISETP.GT.U32.AND P3, PT, R226, R143, PT ;  /* 0x0000008fe200720c */ /* 0x000fe20003f64070 */
[----:B------:R-:W3:Y:S01]  /*3190*/  LDG.E.U8 R160, desc[UR18][R160.64] ;  /* 0x00000012a0a07981 */ /* 0x000ee2000c1e1100 */
[----:B------:R-:W-:-:S02]  /*31a0*/  FSEL R241, R241, -INF , !P4 ;  /* 0xff800000f1f17808 */ /* 0x000fc40006000000 */
[----:B------:R-:W-:Y:S01]  /*31b0*/  IADD3 RZ, P4, R137, UR4, RZ ;  /* 0x0000000489ff7c10 */ /* 0x000fe2000ff9e0ff */
[----:B------:R-:W3:Y:S01]  /*31c0*/  LDG.E.U8 R162, desc[UR18][R162.64] ;  /* 0x00000012a2a27981 */ /* 0x000ee2000c1e1100 */
[----:B------:R-:W-:Y:S02]  /*31d0*/  IADD3.X R165, R214, UR13, RZ, P5, !PT ;  /* 0x0000000dd6a57c10 */ /* 0x000fe4000affe4ff */
[----:B------:R-:W-:Y:S01]  /*31e0*/  ISETP.GT.U32.AND.EX P3, PT, R217, RZ, PT, P3 ;  /* 0x000000ffd900720c */ /* 0x000fe20003f64130 */
[----:B------:R-:W3:Y:S01]  /*31f0*/  LDG.E.U8 R50, desc[UR18][R50.64] ;  /* 0x0000001232327981 */ /* 0x000ee2000c1e1100 */
[----:B------:R-:W-:Y:S02]  /*3200*/  IADD3 R166, P5, R245, UR4, RZ ;  /* 0x00000004f5a67c10 */ /* 0x000fe4000ffbe0ff */
[----:B------:R-:W-:Y:S01]  /*3210*/  IADD3.X R25, R174, UR10, RZ, P4, !PT ;  /* 0x0000000aae197c10 */ /* 0x000fe2000a7fe4ff */
[----:B------:R-:W3:Y:S01]  /*3220*/  LDG.E.U8 R164, desc[UR18][R164.64] ;  /* 0x00000012a4a47981 */ /* 0x000ee2000c1e1100 */
[----:B------:R-:W-:-:S02]  /*3230*/  IADD3 RZ, P4, R180, UR4, RZ ;  /* 0x00000004b4ff7c10 */ /* 0x000fc4000ff9e0ff */
[----:B------:R-:W-:Y:S02]  /*3240*/  ISETP.GT.U32.AND P2, PT, R40, R143, PT ;  /* 0x0000008f2800720c */ /* 0x000fe40003f44070 */
[----:B------:R-:W-:Y:S02]  /*3250*/  FSEL R243, R243, -INF , !P3 ;  /* 0xff800000f3f37808 */ /* 0x000fe40005800000 */
[----:B------:R-:W-:Y:S02]  /*3260*/  IADD3.X R167, R244, UR13, RZ, P5, !PT ;  /* 0x0000000df4a77c10 */ /* 0x000fe4000affe4ff */
[----:B------:R-:W-:Y:S02]  /*3270*/  IADD3 RZ, P3, R179, UR4, RZ ;  /* 0x00000004b3ff7c10 */ /* 0x000fe4000ff7e0ff */
[----:B------:R-:W-:Y:S02]  /*3280*/  IADD3 R168, P5, R249, UR4, RZ ;  /* 0x00000004f9a87c10 */ /* 0x000fe4000ffbe0ff */
[----:B------:R-:W-:Y:S01]  /*3290*/  IADD3.X R31, R183, UR10, RZ, P4, !PT ;  /* 0x0000000ab71f7c10 */ /* 0x000fe2000a7fe4ff */
[----:B------:R-:W5:Y:S01]  /*32a0*/  LDG.E.U8 R167, desc[UR18][R166.64] ;  /* 0x00000012a6a77981 */ /* 0x000f62000c1e1100 */
[----:B------:R-:W-:-:S02]  /*32b0*/  ISETP.GT.U32.AND.EX P2, PT, R217, RZ, PT, P2 ;  /* 0x000000ffd900720c */ /* 0x000fc40003f44120 */
[----:B------:R-:W-:Y:S01]  /*32c0*/  IADD3 RZ, P4, R186, UR4, RZ ;  /* 0x00000004baff7c10 */ /* 0x000fe2000ff9e0ff */
[----:B------:R-:W3:Y:S01]  /*32d0*/  LDG.E.U8 R252, desc[UR18][R30.64] ;  /* 0x000000121efc7981 */ /* 0x000ee2000c1e1100 */
[----:B------:R-:W-:Y:S02]  /*32e0*/  IADD3.X R29, R182, UR10, RZ, P3, !PT ;  /* 0x0000000ab61d7c10 */ /* 0x000fe40009ffe4ff */
[----:B------:R-:W-:Y:S02]  /*32f0*/  IADD3.X R169, R247, UR13, RZ, P5, !PT ;  /* 0x0000000df7a97c10 */ /* 0x000fe4000affe4ff */
[----:B------:R-:W-:Y:S02]  /*3300*/  IADD3 RZ, P3, R185, UR4, RZ ;  /* 0x00000004b9ff7c10 */ /* 0x000fe4000ff7e0ff */
[----:B------:R-:W-:Y:S01]  /*3310*/  IADD3 R170, P5, R170, UR4, RZ ;  /* 0x00000004aaaa7c10 */ /* 0x000fe2000ffbe0ff */
[----:B------:R-:W5:Y:S01]  /*3320*/  LDG.E.U8 R168, desc[UR18][R168.64] ;  /* 0x00000012a8a87981 */ /* 0x000f62000c1e1100 */
[----:B------:R-:W-:-:S02]  /*3330*/  FSEL R237, R237, -INF , !P2 ;  /* 0xff800000eded7808 */ /* 0x000fc40005000000 */
[----:B------:R-:W-:Y:S02]  /*3340*/  IADD3.X R37, R189, UR10, RZ, P4, !PT ;  /* 0x0000000abd257c10 */ /* 0x000fe4000a7fe4ff */
[----:B------:R-:W-:Y:S02]  /*3350*/  ISETP.GT.U32.AND P2, PT, R28, R143, PT ;  /* 0x0000008f1c00720c */ /* 0x000fe40003f44070 */
[----:B------:R-:W-:Y:S01]  /*3360*/  IADD3 RZ, P4, R136, UR4, RZ ;  /* 0x0000000488ff7c10 */ /* 0x000fe2000ff9e0ff */
[----:B------:R-:W2:Y:S01]  /*3370*/  LDG.E.U8 R36, desc[UR18][R36.64] ;  /* 0x0000001224247981 */ /* 0x000ea2000c1e1100 */
[----:B------:R-:W-:Y:S02]  /*3380*/  IADD3.X R35, R188, UR10, RZ, P3, !PT ;  /* 0x0000000abc237c10 */ /* 0x000fe40009ffe4ff */
[----:B------:R-:W-:Y:S02]  /*3390*/  IADD3.X R171, R251, UR13, RZ, P5, !PT ;  /* 0x0000000dfbab7c10 */ /* 0x000fe4000affe4ff */
[----:B------:R-:W-:Y:S01]  /*33a0*/  IADD3 RZ, P3, R191, UR4, RZ ;  /* 0x00000004bfff7c10 */ /* 0x000fe2000ff7e0ff */
[----:B------:R-:W5:Y:S01]  /*33b0*/  LDG.E.U8 R34, desc[UR18][R34.64] ;  /* 0x0000001222227981 */ /* 0x000f62000c1e1100 */
[----:B------:R-:W-:-:S02]  /*33c0*/  IADD3 R172, P5, R172, UR4, RZ ;  /* 0x00000004acac7c10 */ /* 0x000fc4000ffbe0ff */
[----:B------:R-:W-:Y:S01]  /*33d0*/  ISETP.GT.U32.AND.EX P2, PT, R217, RZ, PT, P2 ;  /* 0x000000ffd900720c */ /* 0x000fe20003f44120 */
[----:B------:R-:W5:Y:S01]  /*33e0*/  LDG.E.U8 R170, desc[UR18][R170.64] ;  /* 0x00000012aaaa7981 */ /* 0x000f62000c1e1100 */
[----:B------:R-:W-:Y:S02]  /*33f0*/  IADD3.X R47, R140, UR10, RZ, P4, !PT ;  /* 0x0000000a8c2f7c10 */ /* 0x000fe4000a7fe4ff */
[----:B------:R-:W-:Y:S02]  /*3400*/  IADD3 RZ, P4, R193, UR4, RZ ;  /* 0x00000004c1ff7c10 */ /* 0x000fe4000ff9e0ff */
[----:B------:R-:W-:Y:S01]  /*3410*/  IADD3.X R43, R194, UR10, RZ, P3, !PT ;  /* 0x0000000ac22b7c10 */ /* 0x000fe20009ffe4ff */
[----:B------:R-:W4:Y:S01]  /*3420*/  LDG.E.U8 R46, desc[UR18][R46.64] ;  /* 0x000000122e2e7981 */ /* 0x000f22000c1e1100 */
[----:B------:R-:W-:Y:S02]  /*3430*/  IADD3.X R173, R141, UR13, RZ, P5, !PT ;  /* 0x0000000d8dad7c10 */ /* 0x000fe4000affe4ff */
[----:B------:R-:W-:Y:S01]  /*3440*/  IADD3 RZ, P3, R192, UR4, RZ ;  /* 0x00000004c0ff7c10 */ /* 0x000fe2000ff7e0ff */
[----:B------:R-:W3:Y:S01]  /*3450*/  LDL R141, [R1+0x18] ;  /* 0x00001800018d7983 */ /* 0x000ee20000100800 */
[-C--:B------:R-:W-:Y:S01]  /*3460*/  ISETP.GT.U32.AND P5, PT, R24, R7.reuse, PT ;  /* 0x000000071800720c */ /* 0x080fe20003fa4070 */
[----:B------:R-:W-:Y:S01]  /*3470*/  VIADD R24, R137, UR4 ;  /* 0x0000000489187c36 */ /* 0x000fe20008000000 */
[----:B------:R-:W-:Y:S01]  /*3480*/  FSEL R240, R240, -INF , !P2 ;  /* 0xff800000f0f07808 */ /* 0x000fe20005000000 */
[----:B------:R-:W5:Y:S01]  /*3490*/  LDG.E.U8 R42, desc[UR18][R42.64] ;  /* 0x000000122a2a7981 */ /* 0x000f62000c1e1100 */
[----:B------:R-:W-:Y:S01]  /*34a0*/  ISETP.GT.U32.AND P2, PT, R142, R7, PT ;  /* 0x000000078e00720c */ /* 0x000fe20003f44070 */
[----:B------:R-:W-:Y:S01]  /*34b0*/  VIADD R142, R192, UR4 ;  /* 0x00000004c08e7c36 */ /* 0x000fe20008000000 */
[----:B------:R-:W-:Y:S01]  /*34c0*/  IADD3.X R147, R196, UR12, RZ, P4, !PT ;  /* 0x0000000cc4937c10 */ /* 0x000fe2000a7fe4ff */
[----:B------:R0:W5:Y:S01]  /*34d0*/  LDG.E.U8 R246, desc[UR18][R24.64] ;  /* 0x0000001218f67981 */ /* 0x000162000c1e1100 */
[----:B------:R-:W-:-:S02]  /*34e0*/  IADD3 R148, P4, R139, UR4, RZ ;  /* 0x000000048b947c10 */ /* 0x000fc4000ff9e0ff */
[----:B------:R-:W-:Y:S01]  /*34f0*/  IADD3.X R143, R195, UR10, RZ, P3, !PT ;  /* 0x0000000ac38f7c10 */ /* 0x000fe20009ffe4ff */
[----:B------:R-:W5:Y:S01]  /*3500*/  LDG.E.U8 R146, desc[UR18][R146.64] ;  /* 0x0000001292927981 */ /* 0x000f62000c1e1100 */
[----:B------:R-:W-:Y:S02]  /*3510*/  FSEL R228, R228, -INF , !P6 ;  /* 0xff800000e4e47808 */ /* 0x000fe40007000000 */
[----:B------:R-:W-:Y:S01]  /*3520*/  IADD3 R144, P3, R198, UR4, RZ ;  /* 0x00000004c6907c10 */ /* 0x000fe2000ff7e0ff */
[----:B------:R-:W5:Y:S01]  /*3530*/  LDG.E.U8 R142, desc[UR18][R142.64] ;  /* 0x000000128e8e7981 */ /* 0x000f62000c1e1100 */
[----:B------:R-:W-:Y:S02]  /*3540*/  IADD3.X R149, R176, UR13, RZ, P4, !PT ;  /* 0x0000000db0957c10 */ /* 0x000fe4000a7fe4ff */
[----:B0-----:R-:W-:Y:S01]  /*3550*/  IADD3 R24, P6, R200, UR4, RZ ;  /* 0x00000004c8187c10 */ /* 0x001fe2000ffde0ff */
[----:B------:R-:W5:Y:S01]  /*3560*/  LDG.E.U8 R172, desc[UR18][R172.64] ;  /* 0x00000012acac7981 */ /* 0x000f62000c1e1100 */
[----:B------:R-:W-:-:S02]  /*3570*/  IADD3.X R145, R5, UR13, RZ, P3, !PT ;  /* 0x0000000d05917c10 */ /* 0x000fc40009ffe4ff */
[----:B------:R-:W-:Y:S01]  /*3580*/  IADD3.X R25, R201, UR13, RZ, P6, !PT ;  /* 0x0000000dc9197c10 */ /* 0x000fe2000b7fe4ff */
[----:B------:R-:W2:Y:S04]  /*3590*/  LDL R147, [R1+0x28] ;  /* 0x0000280001937983 */ /* 0x000ea80000100800 */
[----:B------:R-:W4:Y:S04]  /*35a0*/  LDL R143, [R1+0x24] ;  /* 0x00002400018f7983 */ /* 0x000f280000100800 */
[----:B------:R-:W5:Y:S04]  /*35b0*/  LDL.LU R200, [R1+0x34] ;  /* 0x0000340001c87983 */ /* 0x000f680000300800 */
[----:B------:R-:W5:Y:S04]  /*35c0*/  LDL.LU R201, [R1+0x30] ;  /* 0x0000300001c97983 */ /* 0x000f680000300800 */
[----:B------:R-:W5:Y:S04]  /*35d0*/  LDG.E.U8 R148, desc[UR18][R148.64] ;  /* 0x0000001294947981 */ /* 0x000f68000c1e1100 */
[----:B------:R-:W5:Y:S01]  /*35e0*/  LDG.E.U8 R144, desc[UR18][R144.64] ;  /* 0x0000001290907981 */ /* 0x000f62000c1e1100 */
[----:B------:R-:W-:-:S02]  /*35f0*/  IADD3 R154, P4, R205, UR4, RZ ;  /* 0x00000004cd9a7c10 */ /* 0x000fc4000ff9e0ff */
[----:B------:R-:W-:Y:S01]  /*3600*/  IADD3 R152, P3, R203, UR4, RZ ;  /* 0x00000004cb987c10 */ /* 0x000fe2000ff7e0ff */
[----:B------:R0:W5:Y:S04]  /*3610*/  LDG.E.U8 R25, desc[UR18][R24.64] ;  /* 0x0000001218197981 */ /* 0x000168000c1e1100 */
[----:B------:R-:W2:Y:S04]  /*3620*/  LDL R149, [R1+0x20] ;  /* 0x0000200001957983 */ /* 0x000ea80000100800 */
[----:B------:R-:W4:Y:S01]  /*3630*/  LDL R145, [R1+0x1c] ;  /* 0x00001c0001917983 */ /* 0x000f220000100800 */
[----:B------:R-:W-:-:S02]  /*3640*/  IADD3.X R155, R204, UR13, RZ, P4, !PT ;  /* 0x0000000dcc9b7c10 */ /* 0x000fc4000a7fe4ff */
[-C--:B------:R-:W-:Y:S01]  /*3650*/  ISETP.GT.U32.AND P4, PT, R26, R7.reuse, PT ;  /* 0x000000071a00720c */ /* 0x080fe20003f84070 */
[----:B------:R-:W-:Y:S01]  /*3660*/  VIADD R26, R177, UR4 ;  /* 0x00000004b11a7c36 */ /* 0x000fe20008000000 */
[----:B------:R-:W-:Y:S01]  /*3670*/  IADD3.X R153, R3, UR13, RZ, P3, !PT ;  /* 0x0000000d03997c10 */ /* 0x000fe20009ffe4ff */
[----:B------:R-:W5:Y:S01]  /*3680*/  LDG.E.U8 R154, desc[UR18][R154.64] ;  /* 0x000000129a9a7981 */ /* 0x000f62000c1e1100 */
[----:B------:R-:W-:Y:S01]  /*3690*/  ISETP.GT.U32.AND P3, PT, R28, R7, PT ;  /* 0x000000071c00720c */ /* 0x000fe20003f64070 */
[----:B------:R-:W-:Y:S02]  /*36a0*/  VIADD R28, R179, UR4 ;  /* 0x00000004b31c7c36 */ /* 0x000fe40008000000 */
[----:B------:R3:W5:Y:S04]  /*36b0*/  LDG.E.U8 R248, desc[UR18][R26.64] ;  /* 0x000000121af87981 */ /* 0x000768000c1e1100 */
[----:B------:R2:W5:Y:S04]  /*36c0*/  LDG.E.U8 R250, desc[UR18][R28.64] ;  /* 0x000000121cfa7981 */ /* 0x000568000c1e1100 */
[----:B------:R-:W5:Y:S01]  /*36d0*/  LDG.E.U8 R152, desc[UR18][R152.64] ;  /* 0x0000001298987981 */ /* 0x000f62000c1e1100 */
[----:B------:R-:W-:-:S04]  /*36e0*/  FMNMX R33, R219, R221, !PT ;  /* 0x000000dddb217209 */ /* 0x000fc80007800000 */
        /* <DEDUP_REMOVED lines=10> */
[----:B0-----:R-:W-:-:S04]  /*3790*/  FMNMX R24, R240, R33, !PT ;  /* 0x00000021f0187209 */ /* 0x001fc80007800000 */
[----:B------:R-:W-:-:S04]  /*37a0*/  FMNMX R33, R241, R24, !PT ;  /* 0x00000018f1217209 */ /* 0x000fc80007800000 */
[----:B------:R-:W-:-:S04]  /*37b0*/  FMNMX R24, R242, R33, !PT ;  /* 0x00000021f2187209 */ /* 0x000fc80007800000 */
[----:B------:R-:W-:-:S05]  /*37c0*/  FMNMX R24, R243, R24, !PT ;  /* 0x00000018f3187209 */ /* 0x000fca0007800000 */
[----:B------:R-:W0:Y:S01]  /*37d0*/  SHFL.BFLY PT, R33, R24, 0x2, 0x1f ;  /* 0x0c401f0018217f89 */ /* 0x000e2200000e0000 */
[----:B------:R-:W-:Y:S02]  /*37e0*/  ISETP.GT.U32.AND.EX P5, PT, R217, RZ, PT, P5 ;  /* 0x000000ffd900720c */ /* 0x000fe40003fa4150 */
[----:B0-----:R-:W-:Y:S02]  /*37f0*/  FMNMX R37, R24, R33, !PT ;  /* 0x0000002118257209 */ /* 0x001fe40007800000 */
[----:B------:R-:W-:Y:S02]  /*3800*/  FMNMX R33, R225, R218, !PT ;  /* 0x000000dae1217209 */ /* 0x000fe40007800000 */
[----:B---3--:R-:W-:Y:S02]  /*3810*/  IADD3 R26, P6, R141, UR4, RZ ;  /* 0x000000048d1a7c10 */ /* 0x008fe4000ffde0ff */
[----:B------:R-:W-:Y:S01]  /*3820*/  FMNMX R33, R220, R33, !PT ;  /* 0x00000021dc217209 */ /* 0x000fe20007800000 */
[----:B------:R-:W-:Y:S01]  /*3830*/  FMUL R24, R41, UR11 ;  /* 0x0000000b29187c20 */ /* 0x000fe20008400000 */
[----:B------:R-:W-:-:S02]  /*3840*/  IADD3.X R27, R216, UR13, RZ, P6, !PT ;  /* 0x0000000dd81b7c10 */ /* 0x000fc4000b7fe4ff */
[C---:B------:R-:W-:Y:S02]  /*3850*/  ISETP.GT.U32.AND.EX P4, PT, R217.reuse, RZ, PT, P4 ;  /* 0x000000ffd900720c */ /* 0x040fe40003f84140 */
[----:B------:R-:W-:Y:S01]  /*3860*/  ISETP.GT.U32.AND.EX P3, PT, R217, RZ, PT, P3 ;  /* 0x000000ffd900720c */ /* 0x000fe20003f64130 */
[----:B------:R-:W3:Y:S01]  /*3870*/  LDG.E.U8 R26, desc[UR18][R26.64] ;  /* 0x000000121a1a7981 */ /* 0x000ee2000c1e1100 */
[----:B------:R-:W-:Y:S01]  /*3880*/  FMUL R47, R49, UR11 ;  /* 0x0000000b312f7c20 */ /* 0x000fe20008400000 */
[C---:B------:R-:W-:Y:S02]  /*3890*/  ISETP.GT.U32.AND.EX P2, PT, R217.reuse, RZ, PT, P2 ;  /* 0x000000ffd900720c */ /* 0x040fe40003f44120 */
[----:B------:R-:W-:Y:S01]  /*38a0*/  ISETP.GT.U32.AND.EX P1, PT, R217, RZ, PT, P1 ;  /* 0x000000ffd900720c */ /* 0x000fe20003f24110 */
[----:B------:R-:W0:Y:S04]  /*38b0*/  SHFL.BFLY PT, R166, R37, 0x1, 0x1f ;  /* 0x0c201f0025a67f89 */ /* 0x000e2800000e0000 */
[----:B------:R-:W3:Y:S01]  /*38c0*/  LDL.LU R141, [R1+0x2c] ;  /* 0x00002c00018d7983 */ /* 0x000ee20000300800 */
[----:B--2---:R-:W-:-:S04]  /*38d0*/  IADD3 R28, P6, R149, UR4, RZ ;  /* 0x00000004951c7c10 */ /* 0x004fc8000ffde0ff */
[----:B----4-:R-:W-:Y:S02]  /*38e0*/  IADD3.X R29, R145, UR13, RZ, P6, !PT ;  /* 0x0000000d911d7c10 */ /* 0x010fe4000b7fe4ff */
[----:B------:R-:W-:-:S03]  /*38f0*/  IADD3 R30, P6, R147, UR4, RZ ;  /* 0x00000004931e7c10 */ /* 0x000fc6000ffde0ff */
[----:B------:R1:W2:Y:S01]  /*3900*/  LDG.E.U8 R28, desc[UR18][R28.64] ;  /* 0x000000121c1c7981 */ /* 0x0002a2000c1e1100 */
[----:B------:R-:W-:-:S05]  /*3910*/  IADD3.X R31, R143, UR13, RZ, P6, !PT ;  /* 0x0000000d8f1f7c10 */ /* 0x000fca000b7fe4ff */
[----:B------:R4:W2:Y:S01]  /*3920*/  LDG.E.U8 R35, desc[UR18][R30.64] ;  /* 0x000000121e237981 */ /* 0x0008a2000c1e1100 */
[----:B------:R-:W-:-:S04]  /*3930*/  FMNMX R158, R222, R33, !PT ;  /* 0x00000021de9e7209 */ /* 0x000fc80007800000 */
[----:B------:R-:W-:-:S04]  /*3940*/  FMNMX R158, R227, R158, !PT ;  /* 0x0000009ee39e7209 */ /* 0x000fc80007800000 */
[----:B------:R-:W-:Y:S02]  /*3950*/  FMNMX R158, R229, R158, !PT ;  /* 0x0000009ee59e7209 */ /* 0x000fe40007800000 */
[----:B------:R-:W-:Y:S02]  /*3960*/  FSEL R24, R24, -INF , !P5 ;  /* 0xff80000018187808 */ /* 0x000fe40006800000 */
[----:B-1----:R-:W-:Y:S02]  /*3970*/  FMNMX R29, R231, R158, !PT ;  /* 0x0000009ee71d7209 */ /* 0x002fe40007800000 */
[----:B------:R-:W-:Y:S02]  /*3980*/  ISETP.GT.U32.AND P5, PT, R40, R7, PT ;  /* 0x000000072800720c */ /* 0x000fe40003fa4070 */
[----:B------:R-:W-:Y:S01]  /*3990*/  FMNMX R40, R234, R29, !PT ;  /* 0x0000001dea287209 */ /* 0x000fe20007800000 */
[----:B------:R-:W-:Y:S01]  /*39a0*/  FMUL R27, R44, UR11 ;  /* 0x0000000b2c1b7c20 */ /* 0x000fe20008400000 */
[----:B------:R-:W-:-:S02]  /*39b0*/  ISETP.GT.U32.AND.EX P5, PT, R217, RZ, PT, P5 ;  /* 0x000000ffd900720c */ /* 0x000fc40003fa4150 */
[----:B----4-:R-:W-:Y:S01]  /*39c0*/  FMNMX R31, R235, R40, !PT ;  /* 0x00000028eb1f7209 */ /* 0x010fe20007800000 */
[----:B------:R-:W-:Y:S01]  /*39d0*/  FMUL R29, R45, UR11 ;  /* 0x0000000b2d1d7c20 */ /* 0x000fe20008400000 */
[----:B------:R-:W-:Y:S02]  /*39e0*/  FSEL R27, R27, -INF , !P5 ;  /* 0xff8000001b1b7808 */ /* 0x000fe40006800000 */
[----:B------:R-:W-:Y:S01]  /*39f0*/  FMNMX R40, R24, R31, !PT ;  /* 0x0000001f18287209 */ /* 0x000fe20007800000 */
[----:B------:R-:W-:Y:S01]  /*3a00*/  FMUL R30, R48, UR11 ;  /* 0x0000000b301e7c20 */ /* 0x000fe20008400000 */
[----:B------:R-:W-:Y:S02]  /*3a10*/  FSEL R29, R29, -INF , !P4 ;  /* 0xff8000001d1d7808 */ /* 0x000fe40006000000 */
[----:B------:R-:W-:Y:S02]  /*3a20*/  FMNMX R40, R27, R40, !PT ;  /* 0x000000281b287209 */ /* 0x000fe40007800000 */
[----:B------:R-:W-:-:S02]  /*3a30*/  FSEL R30, R30, -INF , !P3 ;  /* 0xff8000001e1e7808 */ /* 0x000fc40005800000 */
[----:B------:R-:W-:Y:S01]  /*3a40*/  FMNMX R39, R29, R40, !PT ;  /* 0x000000281d277209 */ /* 0x000fe20007800000 */
[----:B------:R-:W-:Y:S01]  /*3a50*/  FMUL R31, R52, UR11 ;  /* 0x0000000b341f7c20 */ /* 0x000fe20008400000 */
[----:B------:R-:W-:Y:S02]  /*3a60*/  ISETP.GT.U32.AND P6, PT, R226, R7, PT ;  /* 0x00000007e200720c */ /* 0x000fe40003fc4070 */
[----:B------:R-:W-:Y:S02]  /*3a70*/  FSEL R47, R47, -INF , !P2 ;  /* 0xff8000002f2f7808 */ /* 0x000fe40005000000 */
[----:B------:R-:W-:Y:S01]  /*3a80*/  FMNMX R44, R30, R39, !PT ;  /* 0x000000271e2c7209 */ /* 0x000fe20007800000 */
[----:B------:R-:W-:Y:S01]  /*3a90*/  FMUL R49, R53, UR11 ;  /* 0x0000000b35317c20 */ /* 0x000fe20008400000 */
[----:B------:R-:W-:Y:S02]  /*3aa0*/  ISETP.GT.U32.AND.EX P6, PT, R217, RZ, PT, P6 ;  /* 0x000000ffd900720c */ /* 0x000fe40003fc4160 */
[----:B------:R-:W-:-:S02]  /*3ab0*/  FSEL R31, R31, -INF , !P1 ;  /* 0xff8000001f1f7808 */ /* 0x000fc40004800000 */
[----:B------:R-:W-:Y:S02]  /*3ac0*/  FMNMX R44, R47, R44, !PT ;  /* 0x0000002c2f2c7209 */ /* 0x000fe40007800000 */
[----:B------:R-:W-:Y:S02]  /*3ad0*/  FSEL R49, R49, -INF , !P6 ;  /* 0xff80000031317808 */ /* 0x000fe40007000000 */
[----:B------:R-:W-:-:S04]  /*3ae0*/  FMNMX R44, R31, R44, !PT ;  /* 0x0000002c1f2c7209 */ /* 0x000fc80007800000 */
[----:B------:R-:W-:-:S05]  /*3af0*/  FMNMX R45, R49, R44, !PT ;  /* 0x0000002c312d7209 */ /* 0x000fca0007800000 */
[----:B------:R-:W1:Y:S01]  /*3b00*/  SHFL.BFLY PT, R158, R45, 0x2, 0x1f ;  /* 0x0c401f002d9e7f89 */ /* 0x000e6200000e0000 */
[----:B0-----:R-:W-:-:S04]  /*3b10*/  FMNMX R33, R37, R166, !PT ;  /* 0x000000a625217209 */ /* 0x001fc80007800000 */
[----:B------:R-:W-:-:S05]  /*3b20*/  FMNMX R33, R33, R2, !PT ;  /* 0x0000000221217209 */ /* 0x000fca0007800000 */
[----:B------:R-:W-:-:S04]  /*3b30*/  FADD R224, R224, -R33 ;  /* 0x80000021e0e07221 */ /* 0x000fc80000000000 */
[----:B------:R-:W-:Y:S01]  /*3b40*/  FMUL R44, R224, 1.4426950216293334961 ;  /* 0x3fb8aa3be02c7820 */ /* 0x000fe20000400000 */
[----:B-1----:R-:W-:-:S05]  /*3b50*/  FMNMX R55, R45, R158, !PT ;  /* 0x0000009e2d377209 */ /* 0x002fca0007800000 */
[----:B------:R-:W0:Y:S01]  /*3b60*/  SHFL.BFLY PT, R224, R55, 0x1, 0x1f ;  /* 0x0c201f0037e07f89 */ /* 0x000e2200000e0000 */
[----:B------:R-:W1:Y:S01]  /*3b70*/  S2R R161, SR_TID.X ;  /* 0x0000000000a17919 */ /* 0x000e620000002100 */
[----:B------:R-:W-:Y:S01]  /*3b80*/  FADD R230, R230, -R33 ;  /* 0x80000021e6e67221 */ /* 0x000fe20000000000 */
[----:B------:R-:W4:Y:S03]  /*3b90*/  S2R R216, SR_TID.X ;  /* 0x0000000000d87919 */ /* 0x000f260000002100 */
[----:B------:R-:W-:Y:S01]  /*3ba0*/  FMUL R41, R230, 1.4426950216293334961 ;  /* 0x3fb8aa3be6297820 */ /* 0x000fe20000400000 */
[----:B0-----:R-:W-:-:S04]  /*3bb0*/  FMNMX R55, R55, R224, !PT ;  /* 0x000000e037377209 */ /* 0x001fc80007800000 */
[----:B------:R-:W-:-:S05]  /*3bc0*/  FMNMX R224, R55, R202, !PT ;  /* 0x000000ca37e07209 */ /* 0x000fca0007800000 */
[--C-:B------:R-:W-:Y:S01]  /*3bd0*/  FADD R234, R234, -R224.reuse ;  /* 0x800000e0eaea7221 */ /* 0x100fe20000000000 */
[--C-:B------:R-:W-:Y:S01]  /*3be0*/  FADD R219, R219, -R33.reuse ;  /* 0x80000021dbdb7221 */ /* 0x100fe20000000000 */
[C---:B-1----:R-:W-:Y:S02]  /*3bf0*/  LOP3.LUT R153, R161.reuse, 0x1, RZ, 0xc0, !PT ;  /* 0x00000001a1997812 */ /* 0x042fe400078ec0ff */
[----:B------:R-:W-:Y:S01]  /*3c00*/  FMUL R230, R234, 1.4426950216293334961 ;  /* 0x3fb8aa3beae67820 */ /* 0x000fe20000400000 */
[----:B------:R-:W-:Y:S01]  /*3c10*/  LOP3.LUT R234, R161, 0x1c, RZ, 0xc0, !PT ;  /* 0x0000001ca1ea7812 */ /* 0x000fe200078ec0ff */
[--C-:B------:R-:W-:Y:S01]  /*3c20*/  FADD R221, R221, -R33.reuse ;  /* 0x80000021dddd7221 */ /* 0x100fe20000000000 */
[----:B------:R-:W-:Y:S01]  /*3c30*/  FADD R223, R223, -R33 ;  /* 0x80000021dfdf7221 */ /* 0x000fe20000000000 */
[--C-:B------:R-:W-:Y:S01]  /*3c40*/  FADD R27, R27, -R224.reuse ;  /* 0x800000e01b1b7221 */ /* 0x100fe20000000000 */
[----:B------:R-:W-:Y:S01]  /*3c50*/  FADD R220, R220, -R224 ;  /* 0x800000e0dcdc7221 */ /* 0x000fe20000000000 */
[----:B------:R-:W-:-:S02]  /*3c60*/  IMAD R155, R153, 0x2, R234 ;  /* 0x00000002999b7824 */ /* 0x000fc400078e02ea */
[----:B------:R-:W-:Y:S01]  /*3c70*/  FMUL R37, R219, 1.4426950216293334961 ;  /* 0x3fb8aa3bdb257820 */ /* 0x000fe20000400000 */
[----:B------:R-:W-:Y:S01]  /*3c80*/  FMUL R40, R221, 1.4426950216293334961 ;  /* 0x3fb8aa3bdd287820 */ /* 0x000fe20000400000 */
[----:B------:R-:W-:Y:S01]  /*3c90*/  FMUL R39, R223, 1.4426950216293334961 ;  /* 0x3fb8aa3bdf277820 */ /* 0x000fe20000400000 */
[--C-:B------:R-:W-:Y:S01]  /*3ca0*/  FADD R228, R228, -R33.reuse ;  /* 0x80000021e4e47221 */ /* 0x100fe20000000000 */
[--C-:B------:R-:W-:Y:S01]  /*3cb0*/  FADD R232, R232, -R33.reuse ;  /* 0x80000021e8e87221 */ /* 0x100fe20000000000 */
[--C-:B------:R-:W-:Y:S01]  /*3cc0*/  FADD R233, R233, -R33.reuse ;  /* 0x80000021e9e97221 */ /* 0x100fe20000000000 */
[--C-:B------:R-:W-:Y:S01]  /*3cd0*/  FADD R225, R225, -R224.reuse ;  /* 0x800000e0e1e17221 */ /* 0x100fe20000000000 */
[--C-:B------:R-:W-:Y:S01]  /*3ce0*/  FADD R218, R218, -R224.reuse ;  /* 0x800000e0dada7221 */ /* 0x100fe20000000000 */
[--C-:B------:R-:W-:Y:S01]  /*3cf0*/  FADD R222, R222, -R224.reuse ;  /* 0x800000e0dede7221 */ /* 0x100fe20000000000 */
[----:B------:R-:W-:Y:S01]  /*3d00*/  FMUL R153, R27, 1.4426950216293334961 ;  /* 0x3fb8aa3b1b997820 */ /* 0x000fe20000400000 */
[--C-:B------:R-:W-:Y:S01]  /*3d10*/  FADD R27, R47, -R224.reuse ;  /* 0x800000e02f1b7221 */ /* 0x100fe20000000000 */
[----:B------:R-:W-:Y:S01]  /*3d20*/  FMUL R145, R220, 1.4426950216293334961 ;  /* 0x3fb8aa3bdc917820 */ /* 0x000fe20000400000 */
[----:B------:R-:W-:Y:S01]  /*3d30*/  FMUL R48, R228, 1.4426950216293334961 ;  /* 0x3fb8aa3be4307820 */ /* 0x000fe20000400000 */
[----:B------:R-:W-:Y:S01]  /*3d40*/  FMUL R43, R232, 1.4426950216293334961 ;  /* 0x3fb8aa3be82b7820 */ /* 0x000fe20000400000 */
[----:B------:R-:W-:Y:S01]  /*3d50*/  FMUL R52, R233, 1.4426950216293334961 ;  /* 0x3fb8aa3be9347820 */ /* 0x000fe20000400000 */
[--C-:B------:R-:W-:Y:S01]  /*3d60*/  FADD R236, R236, -R33.reuse ;  /* 0x80000021ecec7221 */ /* 0x100fe20000000000 */
[----:B------:R-:W-:Y:S01]  /*3d70*/  FMUL R143, R225, 1.4426950216293334961 ;  /* 0x3fb8aa3be18f7820 */ /* 0x000fe20000400000 */
[----:B------:R-:W-:Y:S01]  /*3d80*/  FMUL R218, R218, 1.4426950216293334961 ;  /* 0x3fb8aa3bdada7820 */ /* 0x000fe20000400000 */
[----:B------:R-:W-:Y:S01]  /*3d90*/  FMUL R220, R222, 1.4426950216293334961 ;  /* 0x3fb8aa3bdedc7820 */ /* 0x000fe20000400000 */
[--C-:B------:R-:W-:Y:S01]  /*3da0*/  FADD R227, R227, -R224.reuse ;  /* 0x800000e0e3e37221 */ /* 0x100fe20000000000 */
[--C-:B------:R-:W-:Y:S01]  /*3db0*/  FADD R229, R229, -R224.reuse ;  /* 0x800000e0e5e57221 */ /* 0x100fe20000000000 */
[----:B------:R-:W-:Y:S01]  /*3dc0*/  FADD R231, R231, -R224 ;  /* 0x800000e0e7e77221 */ /* 0x000fe20000000000 */
[----:B------:R-:W-:Y:S01]  /*3dd0*/  FADD R238, R238, -R33 ;  /* 0x80000021eeee7221 */ /* 0x000fe20000000000 */
[----:B------:R-:W-:Y:S01]  /*3de0*/  FMUL R27, R27, 1.4426950216293334961 ;  /* 0x3fb8aa3b1b1b7820 */ /* 0x000fe20000400000 */
[----:B------:R-:W-:Y:S01]  /*3df0*/  MUFU.EX2 R37, R37 ;  /* 0x0000002500257308 */ /* 0x000fe20000000800 */
[----:B------:R-:W-:Y:S01]  /*3e00*/  FMUL R147, R227, 1.4426950216293334961 ;  /* 0x3fb8aa3be3937820 */ /* 0x000fe20000400000 */
[----:B------:R-:W-:Y:S01]  /*3e10*/  FMUL R222, R229, 1.4426950216293334961 ;  /* 0x3fb8aa3be5de7820 */ /* 0x000fe20000400000 */
[----:B------:R-:W-:Y:S01]  /*3e20*/  FMUL R149, R231, 1.4426950216293334961 ;  /* 0x3fb8aa3be7957820 */ /* 0x000fe20000400000 */
[----:B------:R-:W-:Y:S01]  /*3e30*/  FMUL R45, R236, 1.4426950216293334961 ;  /* 0x3fb8aa3bec2d7820 */ /* 0x000fe20000400000 */
[----:B------:R-:W-:-:S03]  /*3e40*/  FMUL R158, R238, 1.4426950216293334961 ;  /* 0x3fb8aa3bee9e7820 */ /* 0x000fc60000400000 */
[----:B------:R-:W-:Y:S01]  /*3e50*/  MUFU.EX2 R40, R40 ;  /* 0x0000002800287308 */ /* 0x000fe20000000800 */
[--C-:B------:R-:W-:Y:S01]  /*3e60*/  FADD R235, R235, -R224.reuse ;  /* 0x800000e0ebeb7221 */ /* 0x100fe20000000000 */
[----:B------:R-:W-:Y:S01]  /*3e70*/  FADD R24, R24, -R224 ;  /* 0x800000e018187221 */ /* 0x000fe20000000000 */
[--C-:B------:R-:W-:Y:S01]  /*3e80*/  FADD R237, R237, -R33.reuse ;  /* 0x80000021eded7221 */ /* 0x100fe20000000000 */
[----:B------:R-:W-:-:S04]  /*3e90*/  FADD R239, R239, -R33 ;  /* 0x80000021efef7221 */ /* 0x000fc80000000000 */
[----:B------:R-:W-:Y:S01]  /*3ea0*/  MUFU.EX2 R39, R39 ;  /* 0x0000002700277308 */ /* 0x000fe20000000800 */
[--C-:B------:R-:W-:Y:S01]  /*3eb0*/  FADD R240, R240, -R33.reuse ;  /* 0x80000021f0f07221 */ /* 0x100fe20000000000 */
[--C-:B------:R-:W-:Y:S01]  /*3ec0*/  FADD R241, R241, -R33.reuse ;  /* 0x80000021f1f17221 */ /* 0x100fe20000000000 */
[----:B------:R-:W-:-:S05]  /*3ed0*/  FADD R242, R242, -R33 ;  /* 0x80000021f2f27221 */ /* 0x000fca0000000000 */
[----:B------:R-:W-:Y:S01]  /*3ee0*/  MUFU.EX2 R44, R44 ;  /* 0x0000002c002c7308 */ /* 0x000fe20000000800 */
[----:B------:R-:W-:Y:S01]  /*3ef0*/  FADD R243, R243, -R33 ;  /* 0x80000021f3f37221 */ /* 0x000fe20000000000 */
[----:B------:R-:W-:Y:S01]  /*3f00*/  FMUL R151, R235, 1.4426950216293334961 ;  /* 0x3fb8aa3beb977820 */ /* 0x000fe20000400000 */
[----:B------:R-:W-:Y:S01]  /*3f10*/  FMUL R232, R24, 1.4426950216293334961 ;  /* 0x3fb8aa3b18e87820 */ /* 0x000fe20000400000 */
[----:B------:R-:W-:-:S04]  /*3f20*/  FMUL R51, R237, 1.4426950216293334961 ;  /* 0x3fb8aa3bed337820 */ /* 0x000fc80000400000 */
[----:B------:R-:W-:Y:S01]  /*3f30*/  MUFU.EX2 R41, R41 ;  /* 0x0000002900297308 */ /* 0x000fe20000000800 */
[----:B------:R-:W-:Y:S01]  /*3f40*/  FMUL R166, R239, 1.4426950216293334961 ;  /* 0x3fb8aa3befa67820 */ /* 0x000fe20000400000 */
[----:B------:R-:W-:Y:S01]  /*3f50*/  FMUL R53, R240, 1.4426950216293334961 ;  /* 0x3fb8aa3bf0357820 */ /* 0x000fe20000400000 */
[----:B------:R-:W-:Y:S01]  /*3f60*/  FMUL R226, R241, 1.4426950216293334961 ;  /* 0x3fb8aa3bf1e27820 */ /* 0x000fe20000400000 */
[----:B------:R-:W-:-:S04]  /*3f70*/  FADD R29, R29, -R224 ;  /* 0x800000e01d1d7221 */ /* 0x000fc80000000000 */
[----:B------:R-:W0:Y:S01]  /*3f80*/  MUFU.EX2 R48, R48 ;  /* 0x0000003000307308 */ /* 0x000e220000000800 */
[----:B------:R-:W-:Y:S01]  /*3f90*/  FADD R30, R30, -R224 ;  /* 0x800000e01e1e7221 */ /* 0x000fe20000000000 */
[----:B------:R-:W-:Y:S01]  /*3fa0*/  FMUL R55, R242, 1.4426950216293334961 ;  /* 0x3fb8aa3bf2377820 */ /* 0x000fe20000400000 */
[----:B------:R-:W-:-:S05]  /*3fb0*/  FMUL R228, R243, 1.4426950216293334961 ;  /* 0x3fb8aa3bf3e47820 */ /* 0x000fca0000400000 */
[----:B------:R-:W-:Y:S01]  /*3fc0*/  MUFU.EX2 R43, R43 ;  /* 0x0000002b002b7308 */ /* 0x000fe20000000800 */
[----:B------:R-:W-:-:S07]  /*3fd0*/  FADD R49, R49, -R224 ;  /* 0x800000e031317221 */ /* 0x000fce0000000000 */
[----:B------:R-:W-:Y:S01]  /*3fe0*/  MUFU.EX2 R52, R52 ;  /* 0x0000003400347308 */ /* 0x000fe20000000800 */
[----:B------:R-:W-:-:S07]  /*3ff0*/  FADD R31, R31, -R224 ;  /* 0x800000e01f1f7221 */ /* 0x000fce0000000000 */
[----:B------:R-:W-:Y:S08]  /*4000*/  MUFU.EX2 R143, R143 ;  /* 0x0000008f008f7308 */ /* 0x000ff00000000800 */
[----:B------:R-:W1:Y:S08]  /*4010*/  MUFU.EX2 R218, R218 ;  /* 0x000000da00da7308 */ /* 0x000e700000000800 */
[----:B------:R-:W-:Y:S08]  /*4020*/  MUFU.EX2 R145, R145 ;  /* 0x0000009100917308 */ /* 0x000ff00000000800 */
[----:B------:R-:W3:Y:S08]  /*4030*/  MUFU.EX2 R220, R220 ;  /* 0x000000dc00dc7308 */ /* 0x000ef00000000800 */
[----:B------:R5:W-:Y:S01]  /*4040*/  MUFU.EX2 R236, R27 ;  /* 0x0000001b00ec7308 */ /* 0x000be20000000800 */
[----:B------:R-:W-:Y:S01]  /*4050*/  FMUL R29, R29, 1.4426950216293334961 ;  /* 0x3fb8aa3b1d1d7820 */ /* 0x000fe20000400000 */
[----:B------:R-:W-:Y:S01]  /*4060*/  FMUL R30, R30, 1.4426950216293334961 ;  /* 0x3fb8aa3b1e1e7820 */ /* 0x000fe20000400000 */
[----:B-----5:R-:W5:Y:S05]  /*4070*/  S2R R27, SR_TID.X ;  /* 0x00000000001b7919 */ /* 0x020f6a0000002100 */
[----:B------:R-:W-:Y:S01]  /*4080*/  MUFU.EX2 R147, R147 ;  /* 0x0000009300937308 */ /* 0x000fe20000000800 */
[----:B----4-:R-:W-:Y:S01]  /*4090*/  LOP3.LUT R216, R216, 0x7f, RZ, 0xc0, !PT ;  /* 0x0000007fd8d87812 */ /* 0x010fe200078ec0ff */
[----:B------:R-:W-:Y:S01]  /*40a0*/  BAR.SYNC.DEFER_BLOCKING 0x0 ;  /* 0x0000000000007b1d */ /* 0x000fe20000010000 */
[----:B------:R-:W-:-:S05]  /*40b0*/  FMUL R49, R49, 1.4426950216293334961 ;  /* 0x3fb8aa3b31317820 */ /* 0x000fca0000400000 */
[----:B------:R-:W4:Y:S01]  /*40c0*/  MUFU.EX2 R222, R222 ;  /* 0x000000de00de7308 */ /* 0x000f220000000800 */
[----:B------:R-:W-:-:S07]  /*40d0*/  FMUL R31, R31, 1.4426950216293334961 ;  /* 0x3fb8aa3b1f1f7820 */ /* 0x000fce0000400000 */
[----:B------:R-:W-:Y:S08]  /*40e0*/  MUFU.EX2 R149, R149 ;  /* 0x0000009500957308 */ /* 0x000ff00000000800 */
[----:B------:R-:W5:Y:S01]  /*40f0*/  MUFU.EX2 R230, R230 ;  /* 0x000000e600e67308 */ /* 0x000f620000000800 */
[----:B------:R-:W-:-:S07]  /*4100*/  SHF.R.U32.HI R24, RZ, 0x1, R161 ;  /* 0x00000001ff187819 */ /* 0x000fce00000116a1 */
[----:B------:R-:W-:Y:S08]  /*4110*/  MUFU.EX2 R45, R45 ;  /* 0x0000002d002d7308 */ /* 0x000ff00000000800 */
[----:B------:R-:W2:Y:S01]  /*4120*/  MUFU.EX2 R158, R158 ;  /* 0x0000009e009e7308 */ /* 0x000ea20000000800 */
[----:B------:R-:W-:Y:S07]  /*4130*/  STS.U8 [R216+UR7+0x1000], R46 ;  /* 0x0010002ed8007988 */ /* 0x000fee0008000007 */
[----:B------:R-:W-:Y:S01]  /*4140*/  MUFU.EX2 R151, R151 ;  /* 0x0000009700977308 */ /* 0x000fe20000000800 */
[----:B------:R-:W-:-:S07]  /*4150*/  SGXT.U32 R24, R24, 0x1 ;  /* 0x000000011818781a */ /* 0x000fce0000000000 */
[----:B------:R-:W-:Y:S01]  /*4160*/  MUFU.EX2 R232, R232 ;  /* 0x000000e800e87308 */ /* 0x000fe20000000800 */
[----:B------:R0:W-:Y:S07]  /*4170*/  STS.U8 [R216+UR7+0x1400], R36 ;  /* 0x00140024d8007988 */ /* 0x0001ee0008000007 */
[----:B------:R-:W-:Y:S08]  /*4180*/  MUFU.EX2 R51, R51 ;  /* 0x0000003300337308 */ /* 0x000ff00000000800 */
[----:B------:R-:W-:Y:S01]  /*4190*/  MUFU.EX2 R166, R166 ;  /* 0x000000a600a67308 */ /* 0x000fe20000000800 */
[----:B0-----:R-:W-:-:S07]  /*41a0*/  F2FP.SATFINITE.E4M3.F32.PACK_AB_MERGE_C R36, R48, R41, RZ ;  /* 0x000000293024723e */ /* 0x001fce00048070ff */
[----:B------:R-:W-:Y:S08]  /*41b0*/  MUFU.EX2 R53, R53 ;  /* 0x0000003500357308 */ /* 0x000ff00000000800 */
[----:B------:R-:W0:Y:S08]  /*41c0*/  MUFU.EX2 R226, R226 ;  /* 0x000000e200e27308 */ /* 0x000e300000000800 */
[----:B------:R-:W-:Y:S08]  /*41d0*/  MUFU.EX2 R55, R55 ;  /* 0x0000003700377308 */ /* 0x000ff00000000800 */
[----:B------:R-:W0:Y:S08]  /*41e0*/  MUFU.EX2 R228, R228 ;  /* 0x000000e400e47308 */ /* 0x000e300000000800 */
[----:B------:R1:W-:Y:S08]  /*41f0*/  MUFU.EX2 R234, R29 ;  /* 0x0000001d00ea7308 */ /* 0x0003f00000000800 */
[----:B------:R3:W-:Y:S01]  /*4200*/  MUFU.EX2 R47, R30 ;  /* 0x0000001e002f7308 */ /* 0x0007e20000000800 */
[----:B-1----:R-:W-:Y:S01]  /*4210*/  F2FP.SATFINITE.E4M3.F32.PACK_AB_MERGE_C R29, R40, R37, RZ ;  /* 0x00000025281d723e */ /* 0x002fe200048070ff */
[----:B------:R1:W-:Y:S03]  /*4220*/  STS.U8 [R216+UR7+0x1e00], R25 ;  /* 0x001e0019d8007988 */ /* 0x0003e60008000007 */
[----:B------:R-:W-:-:S03]  /*4230*/  F2FP.SATFINITE.E4M3.F32.PACK_AB_MERGE_C R29, R218, R143, R29 ;  /* 0x0000008fda1d723e */ /* 0x000fc6000480701d */
[----:B------:R-:W0:Y:S01]  /*4240*/  MUFU.EX2 R153, R153 ;  /* 0x0000009900997308 */ /* 0x000e220000000800 */
[----:B---3--:R-:W-:-:S04]  /*4250*/  F2FP.SATFINITE.E4M3.F32.PACK_AB_MERGE_C R30, R44, R39, RZ ;  /* 0x000000272c1e723e */ /* 0x008fc800048070ff */
[----:B------:R-:W-:-:S03]  /*4260*/  F2FP.SATFINITE.E4M3.F32.PACK_AB_MERGE_C R30, R220, R145, R30 ;  /* 0x00000091dc1e723e */ /* 0x000fc6000480701e */
[----:B------:R3:W-:Y:S01]  /*4270*/  MUFU.EX2 R46, R31 ;  /* 0x0000001f002e7308 */ /* 0x0007e20000000800 */
[----:B------:R-:W-:-:S07]  /*4280*/  LOP3.LUT R24, R155, R24, RZ, 0xfc, !PT ;  /* 0x000000189b187212 */ /* 0x000fce00078efcff */
[----:B------:R-:W0:Y:S01]  /*4290*/  MUFU.EX2 R49, R49 ;  /* 0x0000003100317308 */ /* 0x000e220000000800 */
[----:B---3--:R-:W-:Y:S02]  /*42a0*/  F2FP.SATFINITE.E4M3.F32.PACK_AB_MERGE_C R31, R52, R43, RZ ;  /* 0x0000002b341f723e */ /* 0x008fe400048070ff */
[----:B----4-:R-:W-:Y:S02]  /*42b0*/  F2FP.SATFINITE.E4M3.F32.PACK_AB_MERGE_C R36, R222, R147, R36 ;  /* 0x00000093de24723e */ /* 0x010fe40004807024 */
[----:B-----5:R-:W-:Y:S02]  /*42c0*/  F2FP.SATFINITE.E4M3.F32.PACK_AB_MERGE_C R31, R230, R149, R31 ;  /* 0x00000095e61f723e */ /* 0x020fe4000480701f */
[----:B------:R-:W-:Y:S02]  /*42d0*/  SEL R155, R29, R30, !P0 ;  /* 0x0000001e1d9b7207 */ /* 0x000fe40004000000 */
[----:B-1----:R-:W-:Y:S02]  /*42e0*/  SEL R25, R30, R29, !P0 ;  /* 0x0000001d1e197207 */ /* 0x002fe40004000000 */
[----:B--2---:R-:W-:Y:S01]  /*42f0*/  F2FP.SATFINITE.E4M3.F32.PACK_AB_MERGE_C R29, R158, R45, RZ ;  /* 0x0000002d9e1d723e */ /* 0x004fe200048070ff */
[----:B------:R1:W-:Y:S01]  /*4300*/  STS.U8 [R216+UR7+0x1a00], R159 ;  /* 0x001a009fd8007988 */ /* 0x0003e20008000007 */
[----:B------:R-:W-:-:S02]  /*4310*/  SEL R157, R36, R31, !P0 ;  /* 0x0000001f249d7207 */ /* 0x000fc40004000000 */
[----:B0-----:R-:W-:Y:S02]  /*4320*/  F2FP.SATFINITE.E4M3.F32.PACK_AB_MERGE_C R30, R226, R53, RZ ;  /* 0x00000035e21e723e */ /* 0x001fe400048070ff */
[----:B-1----:R-:W-:Y:S02]  /*4330*/  SEL R159, R31, R36, !P0 ;  /* 0x000000241f9f7207 */ /* 0x002fe40004000000 */
[----:B------:R-:W-:Y:S02]  /*4340*/  F2FP.SATFINITE.E4M3.F32.PACK_AB_MERGE_C R36, R232, R151, R29 ;  /* 0x00000097e824723e */ /* 0x000fe4000480701d */
[----:B------:R-:W-:Y:S02]  /*4350*/  F2FP.SATFINITE.E4M3.F32.PACK_AB_MERGE_C R29, R166, R51, RZ ;  /* 0x00000033a61d723e */ /* 0x000fe400048070ff */
[----:B------:R-:W-:Y:S02]  /*4360*/  F2FP.SATFINITE.E4M3.F32.PACK_AB_MERGE_C R31, R228, R55, RZ ;  /* 0x00000037e41f723e */ /* 0x000fe400048070ff */
[----:B------:R-:W-:-:S02]  /*4370*/  F2FP.SATFINITE.E4M3.F32.PACK_AB_MERGE_C R29, R234, R153, R29 ;  /* 0x00000099ea1d723e */ /* 0x000fc4000480701d */
[----:B------:R-:W-:Y:S02]  /*4380*/  F2FP.SATFINITE.E4M3.F32.PACK_AB_MERGE_C R30, R236, R47, R30 ;  /* 0x0000002fec1e723e */ /* 0x000fe4000480701e */
[----:B------:R-:W-:Y:S01]  /*4390*/  F2FP.SATFINITE.E4M3.F32.PACK_AB_MERGE_C R31, R49, R46, R31 ;  /* 0x0000002e311f723e */ /* 0x000fe2000480701f */
[----:B------:R0:W-:Y:S01]  /*43a0*/  STS.U8 [R216+UR7+0x1800], R150 ;  /* 0x00180096d8007988 */ /* 0x0001e20008000007 */
[----:B------:R-:W-:Y:S02]  /*43b0*/  LOP3.LUT R165, R27, 0x7f, RZ, 0xc0, !PT ;  /* 0x0000007f1ba57812 */ /* 0x000fe400078ec0ff */
[----:B------:R-:W-:Y:S01]  /*43c0*/  SEL R161, R36, R29, !P0 ;  /* 0x0000001d24a17207 */ /* 0x000fe20004000000 */
[----:B------:R1:W-:Y:S01]  /*43d0*/  STS.U8 [R216+UR7+0x1600], R146 ;  /* 0x00160092d8007988 */ /* 0x0003e20008000007 */
[----:B------:R-:W-:Y:S02]  /*43e0*/  SEL R163, R30, R31, !P0 ;  /* 0x0000001f1ea37207 */ /* 0x000fe40004000000 */
[----:B0-----:R-:W-:-:S02]  /*43f0*/  SEL R150, R29, R36, !P0 ;  /* 0x000000241d967207 */ /* 0x001fc40004000000 */
[----:B------:R0:W-:Y:S01]  /*4400*/  SHFL.IDX PT, R36, R155, R24, 0x1f ;  /* 0x00001f189b247589 */ /* 0x0001e200000e0000 */
[----:B-1----:R-:W-:-:S03]  /*4410*/  SEL R146, R31, R30, !P0 ;  /* 0x0000001e1f927207 */ /* 0x002fc60004000000 */
[----:B------:R1:W-:Y:S01]  /*4420*/  SHFL.IDX PT, R30, R157, R24, 0x1f ;  /* 0x00001f189d1e7589 */ /* 0x0003e200000e0000 */
[----:B0-----:R-:W-:-:S03]  /*4430*/  LOP3.LUT R155, R165, 0x10, RZ, 0x3c, !PT ;  /* 0x00000010a59b7812 */ /* 0x001fc600078e3cff */
[----:B------:R-:W-:Y:S01]  /*4440*/  STS.U8 [R216+UR7+0x1200], R252 ;  /* 0x001200fcd8007988 */ /* 0x000fe20008000007 */
[C---:B-1----:R-:W-:Y:S02]  /*4450*/  LOP3.LUT R157, R165.reuse, 0x20, RZ, 0x3c, !PT ;  /* 0x00000020a59d7812 */ /* 0x042fe400078e3cff */
[----:B------:R-:W-:Y:S01]  /*4460*/  LOP3.LUT R165, R165, 0x30, RZ, 0x3c, !PT ;  /* 0x00000030a5a57812 */ /* 0x000fe200078e3cff */
        /* <DEDUP_REMOVED lines=24> */
[----:B------:R-:W-:Y:S01]  /*45f0*/  STS.U8 [R165+UR7+0x1f80], R35 ;  /* 0x001f8023a5007988 */ /* 0x000fe20008000007 */
[----:B------:R1:W-:Y:S06]  /*4600*/  MEMBAR.ALL.CTA ;  /* 0x0000000000007992 */ /* 0x0003ec0000008000 */
[----:B-1----:R-:W1:Y:S01]  /*4610*/  FENCE.VIEW.ASYNC.S ;  /* 0x00000000000073c6 */ /* 0x002e620000000000 */
[----:B------:R-:W-:Y:S01]  /*4620*/  FADD R2, -R33, R2 ;  /* 0x0000000221027221 */ /* 0x000fe20000000100 */
[----:B------:R-:W-:-:S03]  /*4630*/  LOP3.LUT P1, RZ, R27, 0x2, RZ, 0xc0, !PT ;  /* 0x000000021bff7812 */ /* 0x000fc6000782c0ff */
[----:B0-----:R-:W-:Y:S01]  /*4640*/  FMUL R155, R2, 1.4426950216293334961 ;  /* 0x3fb8aa3b029b7820 */ /* 0x001fe20000400000 */
[----:B------:R-:W-:Y:S01]  /*4650*/  IMAD.MOV.U32 R2, RZ, RZ, 0x7632 ;  /* 0x00007632ff027424 */ /* 0x000fe200078e00ff */
[----:B------:R-:W-:-:S04]  /*4660*/  LOP3.LUT R167, R24, 0x1, RZ, 0x3c, !PT ;  /* 0x0000000118a77812 */ /* 0x000fc800078e3cff */
[----:B------:R-:W-:Y:S01]  /*4670*/  SEL R32, R2, 0x3276, !P1 ;  /* 0x0000327602207807 */ /* 0x000fe20004800000 */
[----:B------:R-:W-:Y:S01]  /*4680*/  FADD R2, -R224, R202 ;  /* 0x000000cae0027221 */ /* 0x000fe20000000100 */
[----:B-1----:R-:W0:Y:S03]  /*4690*/  SHFL.IDX PT, R27, R159, R167, 0x1f ;  /* 0x00001fa79f1b7589 */ /* 0x002e2600000e0000 */
[----:B------:R-:W-:Y:S01]  /*46a0*/  FMUL R2, R2, 1.4426950216293334961 ;  /* 0x3fb8aa3b02027820 */ /* 0x000fe20000400000 */
[----:B------:R-:W-:Y:S04]  /*46b0*/  SHFL.IDX PT, R29, R161, R24, 0x1f ;  /* 0x00001f18a11d7589 */ /* 0x000fe800000e0000 */
[----:B------:R1:W-:Y:S04]  /*46c0*/  SHFL.IDX PT, R31, R163, R24, 0x1f ;  /* 0x00001f18a31f7589 */ /* 0x0003e800000e0000 */
[----:B------:R-:W2:Y:S04]  /*46d0*/  SHFL.IDX PT, R25, R25, R167, 0x1f ;  /* 0x00001fa719197589 */ /* 0x000ea800000e0000 */
[----:B------:R-:W3:Y:S04]  /*46e0*/  SHFL.IDX PT, R150, R150, R167, 0x1f ;  /* 0x00001fa796967589 */ /* 0x000ee800000e0000 */
[----:B------:R-:W4:Y:S01]  /*46f0*/  SHFL.IDX PT, R146, R146, R167, 0x1f ;  /* 0x00001fa792927589 */ /* 0x000f2200000e0000 */
[----:B------:R-:W5:Y:S01]  /*4700*/  MUFU.EX2 R155, R155 ;  /* 0x0000009b009b7308 */ /* 0x000f620000000800 */
[----:B-1----:R-:W-:-:S07]  /*4710*/  IMAD.MOV.U32 R24, RZ, RZ, 0x5410 ;  /* 0x00005410ff187424 */ /* 0x002fce00078e00ff */
[----:B------:R-:W1:Y:S01]  /*4720*/  MUFU.EX2 R2, R2 ;  /* 0x0000000200027308 */ /* 0x000e620000000800 */
[----:B------:R-:W-:-:S04]  /*4730*/  SEL R34, R24, 0x1054, !P1 ;  /* 0x0000105418227807 */ /* 0x000fc80004800000 */
[C-C-:B0-----:R-:W-:Y:S02]  /*4740*/  PRMT R26, R30.reuse, R34, R27.reuse ;  /* 0x000000221e1a7216 */ /* 0x141fe4000000001b */
[----:B------:R-:W-:Y:S01]  /*4750*/  PRMT R27, R30, R32, R27 ;  /* 0x000000201e1b7216 */ /* 0x000fe2000000001b */
[-C--:B-----5:R-:W-:Y:S01]  /*4760*/  FMUL R58, R58, R155.reuse ;  /* 0x0000009b3a3a7220 */ /* 0x0a0fe20000400000 */
[-C--:B------:R-:W-:Y:S01]  /*4770*/  FMUL R59, R59, R155.reuse ;  /* 0x0000009b3b3b7220 */ /* 0x080fe20000400000 */
        /* <DEDUP_REMOVED lines=13> */
[----:B------:R-:W-:Y:S01]  /*4850*/  FMUL R87, R87, R155 ;  /* 0x0000009b57577220 */ /* 0x000fe20000400000 */
[-C--:B-1----:R-:W-:Y:S01]  /*4860*/  FMUL R56, R56, R2.reuse ;  /* 0x0000000238387220 */ /* 0x082fe20000400000 */
        /* <DEDUP_REMOVED lines=15> */
[----:B--2---:R-:W-:-:S02]  /*4960*/  PRMT R24, R36, R34, R25 ;  /* 0x0000002224187216 */ /* 0x004fc40000000019 */
[-C--:B---3--:R-:W-:Y:S02]  /*4970*/  PRMT R28, R29, R34.reuse, R150 ;  /* 0x000000221d1c7216 */ /* 0x088fe40000000096 */
[----:B----4-:R-:W-:Y:S02]  /*4980*/  PRMT R30, R31, R34, R146 ;  /* 0x000000221f1e7216 */ /* 0x010fe40000000092 */
[-C--:B------:R-:W-:Y:S02]  /*4990*/  PRMT R25, R36, R32.reuse, R25 ;  /* 0x0000002024197216 */ /* 0x080fe40000000019 */
[-C--:B------:R-:W-:Y:S02]  /*49a0*/  PRMT R29, R29, R32.reuse, R150 ;  /* 0x000000201d1d7216 */ /* 0x080fe40000000096 */
[----:B------:R-:W-:Y:S01]  /*49b0*/  PRMT R31, R31, R32, R146 ;  /* 0x000000201f1f7216 */ /* 0x000fe20000000092 */
[----:B------:R-:W-:Y:S01]  /*49c0*/  BAR.SYNC.DEFER_BLOCKING 0x0 ;  /* 0x0000000000007b1d */ /* 0x000fe20000010000 */
[----:B------:R-:W-:Y:S01]  /*49d0*/  FADD R40, R37, R40 ;  /* 0x0000002825287221 */ /* 0x000fe20000000000 */
[----:B------:R-:W-:-:S04]  /*49e0*/  FADD R218, R143, R218 ;  /* 0x000000da8fda7221 */ /* 0x000fc80000000000 */
[----:B------:R-:W-:-:S06]  /*49f0*/  WARPGROUP.ARRIVE ;  /* 0x00000000000079c5 */ /* 0x000fcc0000000000 */
[----:B------:R-:W-:Y:S01]  /*4a00*/  QGMMA.64x64x32.F32.E4M3.E4M3 R56, R24, gdesc[UR24], R56 ;  /* 0x00e0001818387df3 */ /* 0x000fe20008700838 */
[----:B------:R-:W-:Y:S01]  /*4a10*/  FADD R39, R39, R40 ;  /* 0x0000002827277221 */ /* 0x000fe20000000000 */
[----:B------:R-:W-:-:S03]  /*4a20*/  FADD R145, R145, R218 ;  /* 0x000000da91917221 */ /* 0x000fc60000000000 */
        /* <DEDUP_REMOVED lines=25> */
[----:B------:R-:W-:Y:S01]  /*4bc0*/  FADD R46, R49, R46 ;  /* 0x0000002e312e7221 */ /* 0x000fe20000000000 */
[----:B------:R-:W0:Y:S01]  /*4bd0*/  S2R R169, SR_CTAID.X ;  /* 0x0000000000a97919 */ /* 0x000e220000002500 */
[----:B------:R-:W-:Y:S02]  /*4be0*/  QGMMA.64x64x32.F32.E4M3.E4M3 R56, R28, gdesc[UR20], R56, gsb0 ;  /* 0x00e000141c387df3 */ /* 0x000fe40008000838 */
[----:B------:R-:W1:Y:S04]  /*4bf0*/  SHFL.BFLY PT, R32, R55, 0x2, 0x1f ;  /* 0x0c401f0037207f89 */ /* 0x000e6800000e0000 */
[----:B------:R-:W2:Y:S01]  /*4c00*/  SHFL.BFLY PT, R35, R46, 0x2, 0x1f ;  /* 0x0c401f002e237f89 */ /* 0x000ea200000e0000 */
[----:B------:R-:W-:-:S04]  /*4c10*/  UIADD3 UR5, UP0, UR5, 0x40, URZ ;  /* 0x0000004005057890 */ /* 0x000fc8000ff1e03f */
[----:B------:R-:W-:Y:S01]  /*4c20*/  UIADD3.X UR6, URZ, UR6, URZ, UP0, !UPT ;  /* 0x000000063f067290 */ /* 0x000fe200087fe43f */
[----:B-1----:R-:W-:Y:S01]  /*4c30*/  FADD R34, R55, R32 ;  /* 0x0000002037227221 */ /* 0x002fe20000000000 */
[----:B--2---:R-:W-:-:S04]  /*4c40*/  FADD R35, R46, R35 ;  /* 0x000000232e237221 */ /* 0x004fc80000000000 */
[----:B------:R-:W1:Y:S01]  /*4c50*/  SHFL.BFLY PT, R37, R34, 0x1, 0x1f ;  /* 0x0c201f0022257f89 */ /* 0x000e6200000e0000 */
[----:B0-----:R-:W-:-:S03]  /*4c60*/  IMAD.SHL.U32 R169, R169, 0x40, RZ ;  /* 0x00000040a9a97824 */ /* 0x001fc600078e00ff */
[----:B------:R-:W0:Y:S01]  /*4c70*/  SHFL.BFLY PT, R32, R35, 0x1, 0x1f ;  /* 0x0c201f0023207f89 */ /* 0x000e2200000e0000 */
[----:B------:R-:W-:Y:S02]  /*4c80*/  VIADD R169, R169, 0x40 ;  /* 0x00000040a9a97836 */ /* 0x000fe40000000000 */
[----:B------:R-:W-:-:S03]  /*4c90*/  IMAD.U32 R38, RZ, RZ, UR6 ;  /* 0x00000006ff267e24 */ /* 0x000fc6000f8e00ff */
[----:B------:R-:W-:-:S04]  /*4ca0*/  ISETP.LE.U32.AND P1, PT, R169, UR5, PT ;  /* 0x00000005a9007c0c */ /* 0x000fc8000bf23070 */
[----:B------:R-:W-:Y:S01]  /*4cb0*/  ISETP.GE.U32.AND.EX P1, PT, R38, RZ, PT, P1 ;  /* 0x000000ff2600720c */ /* 0x000fe20003f26110 */
[----:B------:R-:W-:Y:S01]  /*4cc0*/  ULEA UR4, UR17, UR4, 0x6 ;  /* 0x0000000411047291 */ /* 0x000fe2000f8e303f */
[----:B------:R-:W-:Y:S02]  /*4cd0*/  IMAD R0, R141, 0x40, R0 ;  /* 0x000000408d007824 */ /* 0x000fe400078e0200 */
[----:B------:R-:W-:Y:S02]  /*4ce0*/  IMAD.MOV.U32 R202, RZ, RZ, R224 ;  /* 0x000000ffffca7224 */ /* 0x000fe400078e00e0 */
[----:B-1----:R-:W-:Y:S01]  /*4cf0*/  FADD R36, R34, R37 ;  /* 0x0000002522247221 */ /* 0x002fe20000000000 */
[----:B0-----:R-:W-:-:S03]  /*4d00*/  FADD R37, R35, R32 ;  /* 0x0000002023257221 */ /* 0x001fc60000000000 */
[----:B------:R-:W-:Y:S01]  /*4d10*/  FFMA R200, R155, R200, R36 ;  /* 0x000000c89bc87223 */ /* 0x000fe20000000024 */
[----:B------:R-:W-:Y:S01]  /*4d20*/  FFMA R201, R2, R201, R37 ;  /* 0x000000c902c97223 */ /* 0x000fe20000000025 */
[----:B------:R-:W-:Y:S01]  /*4d30*/  IMAD.MOV.U32 R2, RZ, RZ, R33 ;  /* 0x000000ffff027224 */ /* 0x000fe200078e0021 */
[----:B------:R-:W-:Y:S02]  /*4d40*/  WARPGROUP.DEPBAR.LE gsb0, 0x0 ;  /* 0x00008000000079c5 */ /* 0x000fe40000010000 */
[----:B------:R-:W-:Y:S05]  /*4d50*/  @!P1 BRA `(.L_x_1) ;  /* 0xffffffd000309947 */ /* 0x000fea000383ffff */
.L_x_0:
[----:B------:R-:W-:Y:S01]  /*4d60*/  FMUL R0, R87, 0.25 ;  /* 0x3e80000057007820 */ /* 0x000fe20000400000 */
[----:B------:R-:W-:Y:S01]  /*4d70*/  FSETP.GT.AND P0, PT, |R200|, 8.50705917302346158658e+37, PT ;  /* 0x7e800000c800780b */ /* 0x000fe20003f04200 */
[----:B------:R-:W-:Y:S01]  /*4d80*/  FMUL R3, R86, 0.25 ;  /* 0x3e80000056037820 */ /* 0x000fe20000400000 */
[----:B------:R-:W-:Y:S01]  /*4d90*/  FMUL R2, R83, 0.25 ;  /* 0x3e80000053027820 */ /* 0x000fe20000400000 */
[----:B------:R-:W-:Y:S01]  /*4da0*/  FMUL R5, R82, 0.25 ;  /* 0x3e80000052057820 */ /* 0x000fe20000400000 */
[----:B-1----:R-:W-:Y:S01]  /*4db0*/  FSEL R12, R0, R87, P0 ;  /* 0x00000057000c7208 */ /* 0x002fe20000000000 */
[----:B------:R-:W-:Y:S01]  /*4dc0*/  FMUL R0, R79, 0.25 ;  /* 0x3e8000004f007820 */ /* 0x000fe20000400000 */
[----:B------:R-:W-:Y:S01]  /*4dd0*/  FSEL R86, R3, R86, P0 ;  /* 0x0000005603567208 */ /* 0x000fe20000000000 */
        /* <DEDUP_REMOVED lines=11> */
[----:B------:R-:W0:Y:S01]  /*4e90*/  S2R R0, SR_TID.X ;  /* 0x0000000000007919 */ /* 0x000e220000002100 */
[----:B------:R-:W-:Y:S01]  /*4ea0*/  FSEL R70, R3, R70, P0 ;  /* 0x0000004603467208 */ /* 0x000fe20000000000 */
[----:B------:R-:W-:Y:S01]  /*4eb0*/  FMUL R3, R84, 0.25 ;  /* 0x3e80000054037820 */ /* 0x000fe20000400000 */
[----:B------:R-:W-:Y:S01]  /*4ec0*/  FSEL R82, R5, R82, P0 ;  /* 0x0000005205527208 */ /* 0x000fe20000000000 */
[----:B------:R-:W-:Y:S01]  /*4ed0*/  FMUL R5, R74, 0.25 ;  /* 0x3e8000004a057820 */ /* 0x000fe20000400000 */
[----:B------:R-:W-:Y:S01]  /*4ee0*/  FSETP.GT.AND P1, PT, |R201|, 8.50705917302346158658e+37, PT ;  /* 0x7e800000c900780b */ /* 0x000fe20003f24200 */
        /* <DEDUP_REMOVED lines=23> */
[----:B------:R-:W-:Y:S01]  /*5060*/  FMUL R7, R62, 0.25 ;  /* 0x3e8000003e077820 */ /* 0x000fe20000400000 */
[----:B------:R-:W-:Y:S01]  /*5070*/  FSEL R26, R4, R73, P1 ;  /* 0x00000049041a7208 */ /* 0x000fe20000800000 */
[----:B------:R-:W-:Y:S01]  /*5080*/  FMUL R4, R65, 0.25 ;  /* 0x3e80000041047820 */ /* 0x000fe20000400000 */
[----:B------:R-:W-:Y:S01]  /*5090*/  FSEL R60, R3, R60, P1 ;  /* 0x0000003c033c7208 */ /* 0x000fe20000800000 */
[----:B------:R-:W-:Y:S01]  /*50a0*/  FMUL R3, R200, 8388608 ;  /* 0x4b000000c8037820 */ /* 0x000fe20000400000 */
[----:B------:R-:W-:Y:S01]  /*50b0*/  FSEL R30, R2, R69, P1 ;  /* 0x00000045021e7208 */ /* 0x000fe20000800000 */
[----:B------:R-:W-:Y:S01]  /*50c0*/  FMUL R2, R57, 0.25 ;  /* 0x3e80000039027820 */ /* 0x000fe20000400000 */
[----:B------:R-:W-:Y:S01]  /*50d0*/  FSEL R40, R6, R59, P0 ;  /* 0x0000003b06287208 */ /* 0x000fe20000000000 */
[----:B------:R-:W-:Y:S01]  /*50e0*/  FMUL R6, R61, 0.25 ;  /* 0x3e8000003d067820 */ /* 0x000fe20000400000 */
[----:B------:R-:W-:Y:S01]  /*50f0*/  FSEL R76, R5, R76, P1 ;  /* 0x0000004c054c7208 */ /* 0x000fe20000800000 */
[----:B------:R-:W-:Y:S01]  /*5100*/  FMUL R5, R64, 0.25 ;  /* 0x3e80000040057820 */ /* 0x000fe20000400000 */
[----:B------:R-:W-:Y:S01]  /*5110*/  FSETP.GEU.AND P3, PT, R200, 1.175494350822287508e-38, PT ;  /* 0x00800000c800780b */ /* 0x000fe20003f6e000 */
[----:B0-----:R-:W-:Y:S01]  /*5120*/  IMAD.SHL.U32 R9, R0, 0x8, RZ ;  /* 0x0000000800097824 */ /* 0x001fe200078e00ff */
[----:B------:R-:W-:Y:S01]  /*5130*/  FSEL R62, R7, R62, P0 ;  /* 0x0000003e073e7208 */ /* 0x000fe20000000000 */
[----:B------:R-:W-:Y:S01]  /*5140*/  FMUL R7, R72, 0.25 ;  /* 0x3e80000048077820 */ /* 0x000fe20000400000 */
[----:B------:R-:W-:Y:S01]  /*5150*/  FSEL R34, R4, R65, P1 ;  /* 0x0000004104227208 */ /* 0x000fe20000800000 */
[----:B------:R-:W-:Y:S01]  /*5160*/  BAR.SYNC.DEFER_BLOCKING 0x0 ;  /* 0x0000000000007b1d */ /* 0x000fe20000010000 */
[----:B------:R-:W-:-:S02]  /*5170*/  LOP3.LUT R4, R0, 0x7, RZ, 0xc0, !PT ;  /* 0x0000000700047812 */ /* 0x000fc400078ec0ff */
[----:B------:R-:W-:Y:S02]  /*5180*/  FSEL R52, R3, R200, !P3 ;  /* 0x000000c803347208 */ /* 0x000fe40005800000 */
[----:B------:R-:W-:Y:S01]  /*5190*/  FSEL R42, R2, R57, P1 ;  /* 0x00000039022a7208 */ /* 0x000fe20000800000 */
[----:B------:R-:W-:Y:S01]  /*51a0*/  FMUL R2, R201, 8388608 ;  /* 0x4b000000c9027820 */ /* 0x000fe20000400000 */
[----:B------:R-:W-:Y:S01]  /*51b0*/  FSEL R64, R5, R64, P1 ;  /* 0x0000004005407208 */ /* 0x000fe20000800000 */
[----:B------:R-:W-:Y:S01]  /*51c0*/  FMUL R5, R56, 0.25 ;  /* 0x3e80000038057820 */ /* 0x000fe20000400000 */
[----:B------:R-:W-:Y:S01]  /*51d0*/  FSEL R38, R6, R61, P1 ;  /* 0x0000003d06267208 */ /* 0x000fe20000800000 */
[----:B------:R-:W-:Y:S01]  /*51e0*/  IMAD.SHL.U32 R6, R0, 0x4, RZ ;  /* 0x0000000400067824 */ /* 0x000fe200078e00ff */
[----:B------:R-:W-:Y:S01]  /*51f0*/  FSEL R72, R7, R72, P1 ;  /* 0x0000004807487208 */ /* 0x000fe20000800000 */
[----:B------:R-:W-:Y:S01]  /*5200*/  VIADD R3, R52, 0xc0cafb0d ;  /* 0xc0cafb0d34037836 */ /* 0x000fe20000000000 */
[----:B------:R-:W-:Y:S01]  /*5210*/  FSETP.GEU.AND P2, PT, R201, 1.175494350822287508e-38, PT ;  /* 0x00800000c900780b */ /* 0x000fe20003f4e000 */
[----:B------:R-:W0:Y:S01]  /*5220*/  S2R R142, SR_CTAID.X ;  /* 0x00000000008e7919 */ /* 0x000e220000002500 */
[C---:B------:R-:W-:Y:S01]  /*5230*/  FSETP.GEU.AND P4, PT, |R200|.reuse, 1.175494350822287508e-38, PT ;  /* 0x00800000c800780b */ /* 0x040fe20003f8e200 */
[----:B------:R-:W-:Y:S01]  /*5240*/  @P0 FMUL R200, R200, 0.25 ;  /* 0x3e800000c8c80820 */ /* 0x000fe20000400000 */
[----:B------:R-:W-:Y:S01]  /*5250*/  LEA R7, R4, UR7, 0x4 ;  /* 0x0000000704077c11 */ /* 0x000fe2000f8e20ff */
[----:B------:R-:W1:Y:S01]  /*5260*/  S2R R143, SR_TID.X ;  /* 0x00000000008f7919 */ /* 0x000e620000002100 */
[----:B------:R-:W-:Y:S01]  /*5270*/  LOP3.LUT R10, R0, 0x8, RZ, 0xc0, !PT ;  /* 0x00000008000a7812 */ /* 0x000fe200078ec0ff */
[----:B------:R-:W-:Y:S01]  /*5280*/  ULDC.64 UR4, c[0x0][0x270] ;  /* 0x00009c0000047ab9 */ /* 0x000fe20000000a00 */
[----:B------:R-:W-:Y:S01]  /*5290*/  FSEL R55, R2, R201, !P2 ;  /* 0x000000c902377208 */ /* 0x000fe20005000000 */
[----:B------:R-:W-:Y:S01]  /*52a0*/  UIMAD UR4, UR14, UR4, URZ ;  /* 0x000000040e0472a4 */ /* 0x000fe2000f8e023f */
[----:B------:R-:W-:Y:S01]  /*52b0*/  FSEL R56, R5, R56, P1 ;  /* 0x0000003805387208 */ /* 0x000fe20000800000 */
[--C-:B------:R-:W-:Y:S01]  /*52c0*/  IMAD R5, R4, -0x8, R7.reuse ;  /* 0xfffffff804057824 */ /* 0x100fe200078e0207 */
[----:B------:R-:W-:Y:S01]  /*52d0*/  LOP3.LUT R6, R6, 0xc0, RZ, 0xc0, !PT ;  /* 0x000000c006067812 */ /* 0x000fe200078ec0ff */
[----:B------:R-:W-:Y:S01]  /*52e0*/  IMAD R44, R10, 0x80, R7 ;  /* 0x000000800a2c7824 */ /* 0x000fe200078e0207 */
[----:B------:R-:W-:Y:S01]  /*52f0*/  LOP3.LUT R7, R3, 0xff800000, RZ, 0xc0, !PT ;  /* 0xff80000003077812 */ /* 0x000fe200078ec0ff */
[----:B------:R-:W-:-:S02]  /*5300*/  VIADD R2, R55, 0xc0cafb0d ;  /* 0xc0cafb0d37027836 */ /* 0x000fc40000000000 */
[----:B------:R-:W-:Y:S01]  /*5310*/  @!P4 FMUL R200, R200, 16777216 ;  /* 0x4b800000c8c8c820 */ /* 0x000fe20000400000 */
[----:B------:R-:W-:Y:S01]  /*5320*/  IMAD.IADD R11, R6, 0x1, R5 ;  /* 0x00000001060b7824 */ /* 0x000fe200078e0205 */
[----:B------:R-:W-:Y:S01]  /*5330*/  FSEL R5, RZ, -23, P3 ;  /* 0xc1b80000ff057808 */ /* 0x000fe20001800000 */
[----:B------:R-:W-:Y:S01]  /*5340*/  @!P4 FMUL R12, R12, 16777216 ;  /* 0x4b8000000c0cc820 */ /* 0x000fe20000400000 */
[----:B------:R-:W-:Y:S01]  /*5350*/  I2FP.F32.S32 R8, R7 ;  /* 0x0000000700087245 */ /* 0x000fe20000201400 */
[----:B------:R-:W-:Y:S01]  /*5360*/  @!P4 FMUL R86, R86, 16777216 ;  /* 0x4b8000005656c820 */ /* 0x000fe20000400000 */
[----:B------:R-:W-:Y:S01]  /*5370*/  LOP3.LUT R4, R2, 0xff800000, RZ, 0xc0, !PT ;  /* 0xff80000002047812 */ /* 0x000fe200078ec0ff */
[----:B------:R-:W-:Y:S01]  /*5380*/  @!P4 FMUL R16, R16, 16777216 ;  /* 0x4b8000001010c820 */ /* 0x000fe20000400000 */
[----:B------:R-:W-:Y:S01]  /*5390*/  LEA.HI R2, R10, R11, RZ, 0x1f ;  /* 0x0000000b0a027211 */ /* 0x000fe200078ff8ff */
[----:B------:R-:W-:Y:S01]  /*53a0*/  FFMA.FTZ R10, R8, 1.1920928955078125e-07, R5 ;  /* 0x34000000080a7823 */ /* 0x000fe20000010005 */
[C---:B------:R-:W-:Y:S01]  /*53b0*/  FSETP.GEU.AND P0, PT, |R201|.reuse, 1.175494350822287508e-38, PT ;  /* 0x00800000c900780b */ /* 0x040fe20003f0e200 */
[----:B------:R-:W2:Y:S01]  /*53c0*/  MUFU.RCP R5, R200 ;  /* 0x000000c800057308 */ /* 0x000ea20000001000 */
[----:B------:R-:W-:Y:S01]  /*53d0*/  @P1 FMUL R201, R201, 0.25 ;  /* 0x3e800000c9c91820 */ /* 0x000fe20000400000 */
[----:B------:R-:W-:Y:S01]  /*53e0*/  LOP3.LUT R9, R9, 0x380, RZ, 0xc0, !PT ;  /* 0x0000038009097812 */ /* 0x000fe200078ec0ff */
[----:B------:R-:W-:Y:S01]  /*53f0*/  @!P4 FMUL R82, R82, 16777216 ;  /* 0x4b8000005252c820 */ /* 0x000fe20000400000 */
        /* <DEDUP_REMOVED lines=13> */
[----:B------:R-:W-:-:S02]  /*54d0*/  IMAD.IADD R44, R9, 0x1, R44 ;  /* 0x00000001092c7824 */ /* 0x000fc400078e022c */
[C---:B--2---:R-:W-:Y:S01]  /*54e0*/  FMUL R12, R5.reuse, R12 ;  /* 0x0000000c050c7220 */ /* 0x044fe20000400000 */
[C---:B------:R-:W-:Y:S01]  /*54f0*/  FMUL R9, R5.reuse, R86 ;  /* 0x0000005605097220 */ /* 0x040fe20000400000 */
        /* <DEDUP_REMOVED lines=13> */
[----:B------:R-:W-:Y:S01]  /*55d0*/  FMUL R37, R5, R58 ;  /* 0x0000003a05257220 */ /* 0x000fe20000400000 */
[----:B------:R-:W-:Y:S01]  /*55e0*/  @!P0 FMUL R14, R14, 16777216 ;  /* 0x4b8000000e0e8820 */ /* 0x000fe20000400000 */
[----:B------:R-:W2:Y:S01]  /*55f0*/  MUFU.RCP R5, R201 ;  /* 0x000000c900057308 */ /* 0x000ea20000001000 */
        /* <DEDUP_REMOVED lines=15> */
[----:B------:R-:W-:Y:S01]  /*56f0*/  F2FP.SATFINITE.E4M3.F32.PACK_AB_MERGE_C R37, R40, R37, RZ ;  /* 0x000000252825723e */ /* 0x000fe200048070ff */
        /* <DEDUP_REMOVED lines=16> */
[----:B------:R-:W-:Y:S01]  /*5800*/  F2FP.SATFINITE.E4M3.F32.PACK_AB_MERGE_C R39, R42, R39, RZ ;  /* 0x000000272a27723e */ /* 0x000fe200048070ff */
[----:B------:R-:W-:Y:S01]  /*5810*/  IMAD.IADD R7, R52, 0x1, -R7 ;  /* 0x0000000134077824 */ /* 0x000fe200078e0a07 */
[----:B------:R-:W-:Y:S01]  /*5820*/  F2FP.SATFINITE.E4M3.F32.PACK_AB_MERGE_C R35, R38, R35, RZ ;  /* 0x000000232623723e */ /* 0x000fe200048070ff */
[----:B------:R-:W2:Y:S01]  /*5830*/  LDC.64 R72, c[0x0][0x228] ;  /* 0x00008a00ff487b82 */ /* 0x000ea20000000a00 */
[----:B------:R-:W-:Y:S01]  /*5840*/  F2FP.SATFINITE.E4M3.F32.PACK_AB_MERGE_C R5, R34, R5, RZ ;  /* 0x000000052205723e */ /* 0x000fe200048070ff */
[----:B0-----:R-:W-:Y:S01]  /*5850*/  IMAD.SHL.U32 R142, R142, 0x40, RZ ;  /* 0x000000408e8e7824 */ /* 0x001fe200078e00ff */
[----:B------:R-:W-:-:S02]  /*5860*/  F2FP.SATFINITE.E4M3.F32.PACK_AB_MERGE_C R31, R36, R31, RZ ;  /* 0x0000001f241f723e */ /* 0x000fc400048070ff */
[----:B------:R-:W-:Y:S02]  /*5870*/  F2FP.SATFINITE.E4M3.F32.PACK_AB_MERGE_C R29, R32, R29, RZ ;  /* 0x0000001d201d723e */ /* 0x000fe400048070ff */
[----:B------:R-:W-:Y:S01]  /*5880*/  FSEL R3, RZ, -23, P2 ;  /* 0xc1b80000ff037808 */ /* 0x000fe20001000000 */
[----:B------:R-:W0:Y:S01]  /*5890*/  LDC R36, c[0x0][0x278] ;  /* 0x00009e00ff247b82 */ /* 0x000e220000000800 */
[----:B------:R-:W-:Y:S01]  /*58a0*/  I2FP.F32.S32 R6, R4 ;  /* 0x0000000400067245 */ /* 0x000fe20000201400 */
[----:B------:R-:W-:Y:S01]  /*58b0*/  IMAD.IADD R4, R55, 0x1, -R4 ;  /* 0x0000000137047824 */ /* 0x000fe200078e0a04 */
[----:B------:R-:W-:Y:S02]  /*58c0*/  F2FP.SATFINITE.E4M3.F32.PACK_AB_MERGE_C R13, R16, R13, RZ ;  /* 0x0000000d100d723e */ /* 0x000fe400048070ff */
[----:B------:R-:W-:Y:S01]  /*58d0*/  F2FP.SATFINITE.E4M3.F32.PACK_AB_MERGE_C R15, R18, R15, RZ ;  /* 0x0000000f120f723e */ /* 0x000fe200048070ff */
[----:B------:R-:W-:Y:S01]  /*58e0*/  FFMA.FTZ R3, R6, 1.1920928955078125e-07, R3 ;  /* 0x3400000006037823 */ /* 0x000fe20000010003 */
[----:B------:R-:W-:-:S02]  /*58f0*/  F2FP.SATFINITE.E4M3.F32.PACK_AB_MERGE_C R14, R14, R11, RZ ;  /* 0x0000000b0e0e723e */ /* 0x000fc400048070ff */
[----:B------:R-:W-:Y:S02]  /*5900*/  F2FP.SATFINITE.E4M3.F32.PACK_AB_MERGE_C R16, R12, R9, RZ ;  /* 0x000000090c10723e */ /* 0x000fe400048070ff */
[----:B------:R-:W-:Y:S02]  /*5910*/  F2FP.SATFINITE.E4M3.F32.PACK_AB_MERGE_C R19, R22, R19, RZ ;  /* 0x000000131613723e */ /* 0x000fe400048070ff */
[----:B------:R-:W-:Y:S02]  /*5920*/  F2FP.SATFINITE.E4M3.F32.PACK_AB_MERGE_C R17, R20, R17, RZ ;  /* 0x000000111411723e */ /* 0x000fe400048070ff */
[----:B------:R-:W-:Y:S02]  /*5930*/  LOP3.LUT R11, R39, 0xffff, RZ, 0xc0, !PT ;  /* 0x0000ffff270b7812 */ /* 0x000fe400078ec0ff */
[----:B------:R-:W-:Y:S02]  /*5940*/  LOP3.LUT R18, R5, 0xffff, RZ, 0xc0, !PT ;  /* 0x0000ffff05127812 */ /* 0x000fe400078ec0ff */
[----:B------:R-:W-:-:S02]  /*5950*/  LOP3.LUT R12, R35, 0xffff, RZ, 0xc0, !PT ;  /* 0x0000ffff230c7812 */ /* 0x000fc400078ec0ff */
[----:B------:R-:W-:Y:S02]  /*5960*/  LOP3.LUT R37, R37, 0xffff, RZ, 0xc0, !PT ;  /* 0x0000ffff25257812 */ /* 0x000fe400078ec0ff */
[----:B------:R-:W-:Y:S02]  /*5970*/  LOP3.LUT R22, R29, 0xffff, RZ, 0xc0, !PT ;  /* 0x0000ffff1d167812 */ /* 0x000fe400078ec0ff */
[----:B------:R-:W-:Y:S02]  /*5980*/  LOP3.LUT R20, R31, 0xffff, RZ, 0xc0, !PT ;  /* 0x0000ffff1f147812 */ /* 0x000fe400078ec0ff */
[----:B------:R-:W-:Y:S02]  /*5990*/  F2FP.SATFINITE.E4M3.F32.PACK_AB_MERGE_C R23, R26, R23, RZ ;  /* 0x000000171a17723e */ /* 0x000fe400048070ff */
[----:B------:R-:W-:Y:S02]  /*59a0*/  PRMT R6, R18, 0x3340, R1 ;  /* 0x0000334012067816 */ /* 0x000fe40000000001 */
[----:B------:R-:W-:-:S02]  /*59b0*/  PRMT R5, R11, 0x3340, R12 ;  /* 0x000033400b057816 */ /* 0x000fc4000000000c */
[----:B------:R-:W-:Y:S02]  /*59c0*/  PRMT R9, R22, 0x3340, R1 ;  /* 0x0000334016097816 */ /* 0x000fe40000000001 */
[----:B------:R-:W-:Y:S02]  /*59d0*/  PRMT R8, R37, 0x3340, R20 ;  /* 0x0000334025087816 */ /* 0x000fe40000000014 */
[----:B------:R-:W-:Y:S02]  /*59e0*/  F2FP.SATFINITE.E4M3.F32.PACK_AB_MERGE_C R21, R24, R21, RZ ;  /* 0x000000151815723e */ /* 0x000fe400048070ff */
[----:B------:R-:W-:Y:S02]  /*59f0*/  PRMT R35, R5, 0x5410, R6 ;  /* 0x0000541005237816 */ /* 0x000fe40000000006 */
[----:B------:R-:W-:Y:S02]  /*5a00*/  LOP3.LUT R23, R23, 0xffff, RZ, 0xc0, !PT ;  /* 0x0000ffff17177812 */ /* 0x000fe400078ec0ff */
[----:B------:R-:W-:-:S02]  /*5a10*/  LOP3.LUT R24, R19, 0xffff, RZ, 0xc0, !PT ;  /* 0x0000ffff13187812 */ /* 0x000fc400078ec0ff */
[----:B------:R-:W-:Y:S02]  /*5a20*/  LOP3.LUT R32, R15, 0xffff, RZ, 0xc0, !PT ;  /* 0x0000ffff0f207812 */ /* 0x000fe400078ec0ff */
[----:B------:R-:W-:Y:S02]  /*5a30*/  PRMT R39, R8, 0x5410, R9 ;  /* 0x0000541008277816 */ /* 0x000fe40000000009 */
[----:B------:R-:W-:Y:S02]  /*5a40*/  SHF.R.U32.HI R5, RZ, 0x8, R11 ;  /* 0x00000008ff057819 */ /* 0x000fe4000001160b */
[----:B------:R-:W-:Y:S02]  /*5a50*/  SHF.R.U32.HI R6, RZ, 0x8, R12 ;  /* 0x00000008ff067819 */ /* 0x000fe4000001160c */
[----:B------:R-:W-:Y:S02]  /*5a60*/  SHF.R.U32.HI R8, RZ, 0x8, R18 ;  /* 0x00000008ff087819 */ /* 0x000fe40000011612 */
[----:B------:R-:W-:-:S02]  /*5a70*/  F2FP.SATFINITE.E4M3.F32.PACK_AB_MERGE_C R28, R28, R25, RZ ;  /* 0x000000191c1c723e */ /* 0x000fc400048070ff */
[----:B------:R-:W-:Y:S02]  /*5a80*/  PRMT R12, R32, 0x3340, R1 ;  /* 0x00003340200c7816 */ /* 0x000fe40000000001 */
[----:B------:R-:W-:Y:S02]  /*5a90*/  PRMT R9, R23, 0x3340, R24 ;  /* 0x0000334017097816 */ /* 0x000fe40000000018 */
[----:B------:R-:W-:Y:S02]  /*5aa0*/  SHF.R.U32.HI R25, RZ, 0x6, R0 ;  /* 0x00000006ff197819 */ /* 0x000fe40000011600 */
[----:B------:R-:W-:Y:S02]  /*5ab0*/  LOP3.LUT R21, R21, 0xffff, RZ, 0xc0, !PT ;  /* 0x0000ffff15157812 */ /* 0x000fe400078ec0ff */
[----:B------:R-:W-:Y:S02]  /*5ac0*/  LOP3.LUT R26, R17, 0xffff, RZ, 0xc0, !PT ;  /* 0x0000ffff111a7812 */ /* 0x000fe400078ec0ff */
[----:B------:R-:W-:-:S02]  /*5ad0*/  LOP3.LUT R34, R13, 0xffff, RZ, 0xc0, !PT ;  /* 0x0000ffff0d227812 */ /* 0x000fc400078ec0ff */
[----:B------:R-:W-:Y:S02]  /*5ae0*/  LOP3.LUT R6, R6, 0xffff, RZ, 0xc0, !PT ;  /* 0x0000ffff06067812 */ /* 0x000fe400078ec0ff */
[----:B------:R-:W-:Y:S02]  /*5af0*/  LOP3.LUT R5, R5, 0xffff, RZ, 0xc0, !PT ;  /* 0x0000ffff05057812 */ /* 0x000fe400078ec0ff */
[----:B------:R-:W-:Y:S02]  /*5b00*/  LOP3.LUT R8, R8, 0xffff, RZ, 0xc0, !PT ;  /* 0x0000ffff08087812 */ /* 0x000fe400078ec0ff */
[----:B------:R-:W-:Y:S02]  /*5b10*/  PRMT R57, R9, 0x5410, R12 ;  /* 0x0000541009397816 */ /* 0x000fe4000000000c */
[----:B------:R-:W-:Y:S02]  /*5b20*/  F2FP.SATFINITE.E4M3.F32.PACK_AB_MERGE_C R30, R30, R27, RZ ;  /* 0x0000001b1e1e723e */ /* 0x000fe400048070ff */
[----:B------:R-:W-:-:S02]  /*5b30*/  SGXT.U32 R25, R25, 0x1 ;  /* 0x000000011919781a */ /* 0x000fc40000000000 */
[--C-:B------:R-:W-:Y:S02]  /*5b40*/  PRMT R18, R34, 0x3340, R1.reuse ;  /* 0x0000334022127816 */ /* 0x100fe40000000001 */
[----:B------:R-:W-:Y:S01]  /*5b50*/  PRMT R11, R21, 0x3340, R26 ;  /* 0x00003340150b7816 */ /* 0x000fe2000000001a */
[----:B0-----:R-:W-:Y:S01]  /*5b60*/  IMAD R13, R25, R36, RZ ;  /* 0x00000024190d7224 */ /* 0x001fe200078e02ff */
[----:B------:R-:W-:Y:S02]  /*5b70*/  PRMT R12, R5, 0x3340, R6 ;  /* 0x00003340050c7816 */ /* 0x000fe40000000006 */
[----:B------:R-:W-:Y:S01]  /*5b80*/  PRMT R27, R8, 0x3340, R1 ;  /* 0x00003340081b7816 */ /* 0x000fe20000000001 */
[C---:B------:R-:W-:Y:S01]  /*5b90*/  IMAD R15, R36.reuse, 0x2, R13 ;  /* 0x00000002240f7824 */ /* 0x040fe200078e020d */
[----:B------:R-:W-:Y:S02]  /*5ba0*/  SHF.R.U32.HI R5, RZ, 0x8, R37 ;  /* 0x00000008ff057819 */ /* 0x000fe40000011625 */
[----:B------:R-:W-:Y:S01]  /*5bb0*/  SHF.R.U32.HI R6, RZ, 0x8, R20 ;  /* 0x00000008ff067819 */ /* 0x000fe20000011614 */
[----:B------:R-:W-:Y:S01]  /*5bc0*/  IMAD R17, R36, 0x2, R15 ;  /* 0x0000000224117824 */ /* 0x000fe200078e020f */
[----:B------:R-:W-:-:S02]  /*5bd0*/  SHF.R.U32.HI R8, RZ, 0x8, R22 ;  /* 0x00000008ff087819 */ /* 0x000fc40000011616 */
[----:B------:R-:W-:Y:S01]  /*5be0*/  PRMT R61, R11, 0x5410, R18 ;  /* 0x000054100b3d7816 */ /* 0x000fe20000000012 */
[----:B------:R-:W-:Y:S01]  /*5bf0*/  IMAD R19, R36, 0x2, R17 ;  /* 0x0000000224137824 */ /* 0x000fe200078e0211 */
[----:B------:R-:W-:Y:S02]  /*5c00*/  SHF.R.U32.HI R9, RZ, 0x8, R23 ;  /* 0x00000008ff097819 */ /* 0x000fe40000011617 */
[----:B------:R-:W-:Y:S02]  /*5c10*/  SHF.R.U32.HI R11, RZ, 0x8, R24 ;  /* 0x00000008ff0b7819 */ /* 0x000fe40000011618 */
[----:B------:R-:W-:Y:S02]  /*5c20*/  LOP3.LUT R6, R6, 0xffff, RZ, 0xc0, !PT ;  /* 0x0000ffff06067812 */ /* 0x000fe400078ec0ff */
[----:B------:R-:W-:Y:S02]  /*5c30*/  LOP3.LUT R5, R5, 0xffff, RZ, 0xc0, !PT ;  /* 0x0000ffff05057812 */ /* 0x000fe400078ec0ff */
[----:B------:R-:W-:-:S02]  /*5c40*/  LOP3.LUT R8, R8, 0xffff, RZ, 0xc0, !PT ;  /* 0x0000ffff08087812 */ /* 0x000fc400078ec0ff */
[----:B------:R-:W-:Y:S02]  /*5c50*/  LOP3.LUT R20, R9, 0xffff, RZ, 0xc0, !PT ;  /* 0x0000ffff09147812 */ /* 0x000fe400078ec0ff */
[----:B------:R-:W-:Y:S02]  /*5c60*/  LOP3.LUT R11, R11, 0xffff, RZ, 0xc0, !PT ;  /* 0x0000ffff0b0b7812 */ /* 0x000fe400078ec0ff */
[----:B------:R-:W-:Y:S02]  /*5c70*/  PRMT R9, R5, 0x3340, R6 ;  /* 0x0000334005097816 */ /* 0x000fe40000000006 */
[----:B------:R-:W-:Y:S02]  /*5c80*/  PRMT R18, R8, 0x3340, R1 ;  /* 0x0000334008127816 */ /* 0x000fe40000000001 */
[----:B------:R-:W-:Y:S01]  /*5c90*/  SHF.R.U32.HI R5, RZ, 0x8, R21 ;  /* 0x00000008ff057819 */ /* 0x000fe20000011615 */
[----:B------:R-:W-:Y:S01]  /*5ca0*/  IMAD R21, R36, 0x2, R19 ;  /* 0x0000000224157824 */ /* 0x000fe200078e0213 */
[----:B------:R-:W-:-:S02]  /*5cb0*/  SHF.R.U32.HI R8, RZ, 0x8, R32 ;  /* 0x00000008ff087819 */ /* 0x000fc40000011620 */
[----:B------:R-:W-:Y:S01]  /*5cc0*/  SHF.R.U32.HI R6, RZ, 0x8, R26 ;  /* 0x00000008ff067819 */ /* 0x000fe2000001161a */
[----:B------:R-:W-:Y:S01]  /*5cd0*/  IMAD R23, R36, 0x2, R21 ;  /* 0x0000000224177824 */ /* 0x000fe200078e0215 */
[----:B------:R-:W-:Y:S02]  /*5ce0*/  PRMT R20, R20, 0x3340, R11 ;  /* 0x0000334014147816 */ /* 0x000fe4000000000b */
[----:B------:R-:W-:Y:S01]  /*5cf0*/  LOP3.LUT R11, R5, 0xffff, RZ, 0xc0, !PT ;  /* 0x0000ffff050b7812 */ /* 0x000fe200078ec0ff */
[----:B------:R-:W-:Y:S01]  /*5d00*/  IMAD R25, R36, 0x2, R23 ;  /* 0x0000000224197824 */ /* 0x000fe200078e0217 */
[----:B------:R-:W-:Y:S02]  /*5d10*/  LOP3.LUT R8, R8, 0xffff, RZ, 0xc0, !PT ;  /* 0x0000ffff08087812 */ /* 0x000fe400078ec0ff */
[----:B------:R-:W-:Y:S02]  /*5d20*/  LOP3.LUT R6, R6, 0xffff, RZ, 0xc0, !PT ;  /* 0x0000ffff06067812 */ /* 0x000fe400078ec0ff */
[----:B------:R-:W-:-:S02]  /*5d30*/  SHF.R.U32.HI R5, RZ, 0x8, R34 ;  /* 0x00000008ff057819 */ /* 0x000fc40000011622 */
[----:B------:R-:W-:Y:S01]  /*5d40*/  PRMT R47, R8, 0x3340, R1 ;  /* 0x00003340082f7816 */ /* 0x000fe20000000001 */
[----:B------:R-:W-:Y:S01]  /*5d50*/  FADD R8, R4, -1 ;  /* 0xbf80000004087421 */ /* 0x000fe20000000000 */
[----:B------:R-:W-:Y:S01]  /*5d60*/  PRMT R22, R11, 0x3340, R6 ;  /* 0x000033400b167816 */ /* 0x000fe20000000006 */
[----:B------:R-:W-:Y:S01]  /*5d70*/  IMAD.MOV.U32 R6, RZ, RZ, 0x3dc6b27f ;  /* 0x3dc6b27fff067424 */ /* 0x000fe200078e00ff */
[----:B------:R-:W-:Y:S01]  /*5d80*/  LOP3.LUT R5, R5, 0xffff, RZ, 0xc0, !PT ;  /* 0x0000ffff05057812 */ /* 0x000fe200078ec0ff */
[----:B------:R-:W-:Y:S01]  /*5d90*/  FADD R11, R7, -1 ;  /* 0xbf800000070b7421 */ /* 0x000fe20000000000 */
[----:B------:R-:W-:Y:S01]  /*5da0*/  PRMT R49, R12, 0x5410, R27 ;  /* 0x000054100c317816 */ /* 0x000fe2000000001b */
[----:B------:R-:W-:Y:S01]  /*5db0*/  IMAD R27, R36, 0x4, R25 ;  /* 0x00000004241b7824 */ /* 0x000fe200078e0219 */
[----:B------:R-:W-:Y:S01]  /*5dc0*/  PRMT R53, R5, 0x3340, R46 ;  /* 0x0000334005357816 */ /* 0x000fe2000000002e */
[-C--:B------:R-:W-:Y:S01]  /*5dd0*/  FFMA.FTZ R5, R8, R6.reuse, -0.16845393180847167969 ;  /* 0xbe2c7f3008057423 */ /* 0x080fe20000010006 */
[----:B------:R-:W-:Y:S01]  /*5de0*/  FFMA.FTZ R4, R11, R6, -0.16845393180847167969 ;  /* 0xbe2c7f300b047423 */ /* 0x000fe20000010006 */
[----:B------:R-:W-:Y:S01]  /*5df0*/  PRMT R9, R9, 0x5410, R18 ;  /* 0x0000541009097816 */ /* 0x000fe20000000012 */
[----:B------:R-:W-:-:S02]  /*5e00*/  IMAD R29, R36, 0x2, R27 ;  /* 0x00000002241d7824 */ /* 0x000fc400078e021b */
[----:B------:R-:W-:Y:S01]  /*5e10*/  FFMA.FTZ R5, R8, R5, 0.1716887056827545166 ;  /* 0x3e2fcf2a08057423 */ /* 0x000fe20000010005 */
[C---:B------:R-:W-:Y:S01]  /*5e20*/  FFMA.FTZ R4, R11.reuse, R4, 0.1716887056827545166 ;  /* 0x3e2fcf2a0b047423 */ /* 0x040fe20000010004 */
[----:B------:R-:W-:Y:S01]  /*5e30*/  LOP3.LUT R30, R30, 0xffff, RZ, 0xc0, !PT ;  /* 0x0000ffff1e1e7812 */ /* 0x000fe200078ec0ff */
[----:B------:R-:W-:Y:S01]  /*5e40*/  IMAD R31, R36, 0x2, R29 ;  /* 0x00000002241f7824 */ /* 0x000fe200078e021d */
[----:B------:R-:W-:Y:S01]  /*5e50*/  LOP3.LUT R28, R28, 0xffff, RZ, 0xc0, !PT ;  /* 0x0000ffff1c1c7812 */ /* 0x000fe200078ec0ff */
[----:B------:R-:W-:Y:S01]  /*5e60*/  FFMA.FTZ R5, R8, R5, -0.17900948226451873779 ;  /* 0xbe374e4308057423 */ /* 0x000fe20000010005 */
[----:B------:R-:W-:Y:S01]  /*5e70*/  FFMA.FTZ R4, R11, R4, -0.17900948226451873779 ;  /* 0xbe374e430b047423 */ /* 0x000fe20000010004 */
[--C-:B------:R-:W-:Y:S01]  /*5e80*/  PRMT R48, R35, 0x4210, R30.reuse ;  /* 0x0000421023307816 */ /* 0x100fe2000000001e */
[----:B------:R-:W-:Y:S01]  /*5e90*/  IMAD R35, R36, 0x2, R31 ;  /* 0x0000000224237824 */ /* 0x000fe200078e021f */
[----:B------:R-:W-:Y:S01]  /*5ea0*/  PRMT R49, R49, 0x5210, R30 ;  /* 0x0000521031317816 */ /* 0x000fe2000000001e */
[C---:B------:R-:W-:Y:S01]  /*5eb0*/  FFMA.FTZ R5, R8.reuse, R5, 0.20512372255325317383 ;  /* 0x3e520bf408057423 */ /* 0x040fe20000010005 */
[--C-:B------:R-:W-:Y:S01]  /*5ec0*/  PRMT R50, R39, 0x4210, R28.reuse ;  /* 0x0000421027327816 */ /* 0x100fe2000000001c */
[----:B------:R-:W-:Y:S01]  /*5ed0*/  FFMA.FTZ R4, R11, R4, 0.20512372255325317383 ;  /* 0x3e520bf40b047423 */ /* 0x000fe20000010004 */
[----:B------:R-:W-:Y:S01]  /*5ee0*/  PRMT R51, R9, 0x5210, R28 ;  /* 0x0000521009337816 */ /* 0x000fe2000000001c */
[----:B------:R-:W-:Y:S01]  /*5ef0*/  FFMA.FTZ R5, R8, R5, -0.24046532809734344482 ;  /* 0xbe763c8b08057423 */ /* 0x000fe20000010005 */
[----:B------:R-:W-:-:S02]  /*5f00*/  IMAD R37, R36, 0x2, R35 ;  /* 0x0000000224257824 */ /* 0x000fc400078e0223 */
[C---:B------:R-:W-:Y:S01]  /*5f10*/  FFMA.FTZ R4, R11.reuse, R4, -0.24046532809734344482 ;  /* 0xbe763c8b0b047423 */ /* 0x040fe20000010004 */
[----:B------:R-:W-:Y:S01]  /*5f20*/  LOP3.LUT R74, R0, 0x7f, RZ, 0xc0, !PT ;  /* 0x0000007f004a7812 */ /* 0x000fe200078ec0ff */
[----:B------:R0:W-:Y:S01]  /*5f30*/  STSM.16.M88.4 [R44], R48 ;  /* 0x000000302c007844 */ /* 0x0001e20000000200 */
[----:B------:R-:W-:Y:S01]  /*5f40*/  FFMA.FTZ R5, R8, R5, 0.28857114911079406738 ;  /* 0x3e93bf9908057423 */ /* 0x000fe20000010005 */
[C---:B------:R-:W-:Y:S01]  /*5f50*/  FFMA.FTZ R4, R11.reuse, R4, 0.28857114911079406738 ;  /* 0x3e93bf990b047423 */ /* 0x040fe20000010004 */
[----:B------:R-:W-:Y:S01]  /*5f60*/  IMAD R39, R36, 0x2, R37 ;  /* 0x0000000224277824 */ /* 0x000fe200078e0225 */
[----:B------:R-:W-:Y:S01]  /*5f70*/  LEA R74, R74, UR7, 0x4 ;  /* 0x000000074a4a7c11 */ /* 0x000fe2000f8e20ff */
[----:B------:R-:W-:Y:S01]  /*5f80*/  FFMA.FTZ R5, R8, R5, -0.36067417263984680176 ;  /* 0xbeb8aa4908057423 */ /* 0x000fe20000010005 */
[----:B------:R-:W-:Y:S01]  /*5f90*/  FFMA.FTZ R4, R11, R4, -0.36067417263984680176 ;  /* 0xbeb8aa490b047423 */ /* 0x000fe20000010004 */
[----:B------:R-:W-:Y:S01]  /*5fa0*/  IMAD R41, R36, 0x2, R39 ;  /* 0x0000000224297824 */ /* 0x000fe200078e0227 */
[----:B------:R-:W-:Y:S01]  /*5fb0*/  ISETP.GE.U32.AND P1, PT, R55, 0x7f800000, PT ;  /* 0x7f8000003700780c */ /* 0x000fe20003f26070 */
[----:B------:R-:W-:Y:S01]  /*5fc0*/  FFMA.FTZ R5, R8, R5, 0.48089820146560668945 ;  /* 0x3ef6384a08057423 */ /* 0x000fe20000010005 */
[C---:B------:R-:W-:Y:S01]  /*5fd0*/  FFMA.FTZ R4, R11.reuse, R4, 0.48089820146560668945 ;  /* 0x3ef6384a0b047423 */ /* 0x040fe20000010004 */
[----:B------:R-:W-:Y:S01]  /*5fe0*/  IMAD R43, R36, 0x4, R41 ;  /* 0x00000004242b7824 */ /* 0x000fe200078e0229 */
[----:B------:R-:W-:Y:S01]  /*5ff0*/  PRMT R65, R20, 0x5410, R47 ;  /* 0x0000541014417816 */ /* 0x000fe2000000002f */
[----:B------:R-:W-:Y:S01]  /*6000*/  FFMA.FTZ R5, R8, R5, -0.72134751081466674805 ;  /* 0xbf38aa3b08057423 */ /* 0x000fe20000010005 */
[C---:B------:R-:W-:Y:S01]  /*6010*/  FFMA.FTZ R4, R11.reuse, R4, -0.72134751081466674805 ;  /* 0xbf38aa3b0b047423 */ /* 0x040fe20000010004 */
[----:B------:R-:W-:Y:S01]  /*6020*/  IMAD R45, R36, 0x2, R43 ;  /* 0x00000002242d7824 */ /* 0x000fe200078e022b */
[----:B------:R-:W-:Y:S01]  /*6030*/  ISETP.GE.U32.AND P2, PT, R52, 0x7f800000, PT ;  /* 0x7f8000003400780c */ /* 0x000fe20003f46070 */
[----:B------:R-:W-:Y:S01]  /*6040*/  FMUL R9, R8, R5 ;  /* 0x0000000508097220 */ /* 0x000fe20000400000 */
[----:B------:R-:W-:Y:S01]  /*6050*/  FMUL R12, R11, R4 ;  /* 0x000000040b0c7220 */ /* 0x000fe20000400000 */
[----:B------:R-:W-:Y:S01]  /*6060*/  BAR.SYNC.DEFER_BLOCKING 0x0 ;  /* 0x0000000000007b1d */ /* 0x000fe20000010000 */
[----:B------:R-:W-:-:S02]  /*6070*/  IMAD R47, R36, 0x2, R45 ;  /* 0x00000002242f7824 */ /* 0x000fc400078e022d */
[----:B------:R-:W-:Y:S01]  /*6080*/  FMUL R9, R8, R9 ;  /* 0x0000000908097220 */ /* 0x000fe20000400000 */
[----:B------:R-:W-:Y:S01]  /*6090*/  PRMT R67, R22, 0x5410, R53 ;  /* 0x0000541016437816 */ /* 0x000fe20000000035 */
[----:B------:R-:W-:Y:S01]  /*60a0*/  FMUL R12, R11, R12 ;  /* 0x0000000c0b0c7220 */ /* 0x000fe20000400000 */
[----:B0-----:R-:W-:Y:S02]  /*60b0*/  IMAD R49, R36, 0x2, R47 ;  /* 0x0000000224317824 */ /* 0x001fe400078e022f */
[----:B------:R-:W-:Y:S01]  /*60c0*/  FFMA.FTZ R8, R8, 1.4426950216293334961, R9 ;  /* 0x3fb8aa3b08087823 */ /* 0x000fe20000010009 */
[----:B------:R-:W-:Y:S01]  /*60d0*/  FSETP.NEU.AND P0, PT, R55, RZ, PT ;  /* 0x000000ff3700720b */ /* 0x000fe20003f0d000 */
[----:B------:R-:W-:Y:S01]  /*60e0*/  FFMA.FTZ R11, R11, 1.4426950216293334961, R12 ;  /* 0x3fb8aa3b0b0b7823 */ /* 0x000fe2000001000c */
[----:B------:R-:W-:Y:S02]  /*60f0*/  IMAD R51, R36, 0x2, R49 ;  /* 0x0000000224337824 */ /* 0x000fe400078e0231 */
[----:B------:R-:W-:Y:S01]  /*6100*/  FADD R3, R3, R8 ;  /* 0x0000000803037221 */ /* 0x000fe20000000000 */
[----:B------:R-:W-:Y:S01]  /*6110*/  @P1 IMAD.MOV.U32 R8, RZ, RZ, 0x7f800000 ;  /* 0x7f800000ff081424 */ /* 0x000fe200078e00ff */
[----:B-1----:R-:W-:Y:S01]  /*6120*/  LOP3.LUT R142, R142, 0x3f, R143, 0xf8, !PT ;  /* 0x0000003f8e8e7812 */ /* 0x002fe200078ef88f */
[----:B------:R-:W-:Y:S01]  /*6130*/  IMAD R53, R36, 0x2, R51 ;  /* 0x0000000224357824 */ /* 0x000fe200078e0233 */
[----:B------:R-:W-:Y:S01]  /*6140*/  LOP3.LUT R16, R16, 0xffff, RZ, 0xc0, !PT ;  /* 0x0000ffff10107812 */ /* 0x000fe200078ec0ff */
[----:B------:R-:W-:Y:S01]  /*6150*/  @P1 FFMA.FTZ R3, R55, R8, +INF ;  /* 0x7f80000037031423 */ /* 0x000fe20000010008 */
[----:B------:R-:W-:-:S02]  /*6160*/  @P2 IMAD.MOV.U32 R9, RZ, RZ, 0x7f800000 ;  /* 0x7f800000ff092424 */ /* 0x000fc400078e00ff */
[----:B------:R-:W-:Y:S01]  /*6170*/  FADD R32, R10, R11 ;  /* 0x0000000b0a207221 */ /* 0x000fe20000000000 */
[----:B------:R-:W-:Y:S01]  /*6180*/  IMAD R55, R36, 0x2, R53 ;  /* 0x0000000224377824 */ /* 0x000fe200078e0235 */
[----:B------:R-:W-:Y:S01]  /*6190*/  LOP3.LUT R14, R14, 0xffff, RZ, 0xc0, !PT ;  /* 0x0000ffff0e0e7812 */ /* 0x000fe200078ec0ff */
[----:B------:R-:W-:Y:S01]  /*61a0*/  @P2 FFMA.FTZ R32, R52, R9, +INF ;  /* 0x7f80000034202423 */ /* 0x000fe20000010009 */
[----:B------:R-:W-:Y:S01]  /*61b0*/  IMAD R9, R142, UR5, RZ ;  /* 0x000000058e097c24 */ /* 0x000fe2000f8e02ff */
[----:B------:R-:W-:Y:S01]  /*61c0*/  PRMT R66, R61, 0x4210, R16 ;  /* 0x000042103d427816 */ /* 0x000fe20000000010 */
[C---:B------:R-:W-:Y:S01]  /*61d0*/  IMAD R59, R36.reuse, 0x4, R55 ;  /* 0x00000004243b7824 */ /* 0x040fe200078e0237 */
[----:B------:R-:W0:Y:S01]  /*61e0*/  LDS.128 R4, [R74] ;  /* 0x000000004a047984 */ /* 0x000e220000000c00 */
[----:B------:R-:W-:Y:S01]  /*61f0*/  USHF.R.S32.HI UR5, URZ, 0x1f, UR4 ;  /* 0x0000001f3f057899 */ /* 0x000fe20008011404 */
[--C-:B------:R-:W-:Y:S01]  /*6200*/  PRMT R64, R57, 0x4210, R14.reuse ;  /* 0x0000421039407816 */ /* 0x100fe2000000000e */
[----:B------:R-:W-:Y:S01]  /*6210*/  IMAD R61, R36, 0x2, R59 ;  /* 0x00000002243d7824 */ /* 0x000fe200078e023b */
[----:B------:R-:W-:-:S02]  /*6220*/  PRMT R65, R65, 0x5210, R14 ;  /* 0x0000521041417816 */ /* 0x000fc4000000000e */
[----:B------:R-:W-:Y:S01]  /*6230*/  PRMT R67, R67, 0x5210, R16 ;  /* 0x0000521043437816 */ /* 0x000fe20000000010 */
[----:B------:R-:W-:Y:S01]  /*6240*/  BAR.SYNC.DEFER_BLOCKING 0x0 ;  /* 0x0000000000007b1d */ /* 0x000fe20000010000 */
[----:B--2---:R-:W-:Y:S01]  /*6250*/  IADD3 R72, P2, P3, R9, UR4, R72 ;  /* 0x0000000409487c10 */ /* 0x004fe2000fb5e048 */
[----:B------:R-:W-:Y:S01]  /*6260*/  IMAD R63, R36, 0x2, R61 ;  /* 0x00000002243f7824 */ /* 0x000fe200078e023d */
[----:B------:R-:W-:Y:S02]  /*6270*/  SHF.R.S32.HI R8, RZ, 0x1f, R9 ;  /* 0x0000001fff087819 */ /* 0x000fe40000011409 */
[----:B------:R-:W-:Y:S01]  /*6280*/  LEA.HI R9, R0, 0xe, RZ, 0x1a ;  /* 0x0000000e00097811 */ /* 0x000fe200078fd0ff */
[----:B------:R-:W-:Y:S01]  /*6290*/  ULDC UR4, c[0x0][0x27c] ;  /* 0x00009f0000047ab9 */ /* 0x000fe20000000800 */
[----:B------:R-:W-:Y:S01]  /*62a0*/  IADD3.X R76, R8, UR5, R73, P2, P3 ;  /* 0x00000005084c7c10 */ /* 0x000fe200097e6449 */
[----:B------:R-:W-:Y:S01]  /*62b0*/  UIMAD UR4, UR14, UR4, URZ ;  /* 0x000000040e0472a4 */ /* 0x000fe2000f8e023f */
[----:B------:R-:W-:-:S02]  /*62c0*/  IADD3 R8, P2, R13, R72, RZ ;  /* 0x000000480d087210 */ /* 0x000fc40007f5e0ff */
[-C--:B------:R-:W-:Y:S01]  /*62d0*/  IADD3 R10, P4, R15, R72.reuse, RZ ;  /* 0x000000480f0a7210 */ /* 0x080fe20007f9e0ff */
[----:B------:R-:W-:Y:S01]  /*62e0*/  USHF.L.U32 UR6, UR4, 0x2, URZ ;  /* 0x0000000204067899 */ /* 0x000fe2000800063f */
[-C--:B------:R-:W-:Y:S01]  /*62f0*/  IADD3 R12, P3, R17, R72.reuse, RZ ;  /* 0x00000048110c7210 */ /* 0x080fe20007f7e0ff */
[----:B------:R-:W-:Y:S01]  /*6300*/  UIMAD.WIDE UR4, UR4, 0x4, URZ ;  /* 0x00000004040478a5 */ /* 0x000fe2000f8e023f */
[-C--:B------:R-:W-:Y:S02]  /*6310*/  IADD3 R14, P6, R19, R72.reuse, RZ ;  /* 0x00000048130e7210 */ /* 0x080fe40007fde0ff */
[----:B------:R-:W-:Y:S02]  /*6320*/  IADD3 R16, P5, R21, R72, RZ ;  /* 0x0000004815107210 */ /* 0x000fe40007fbe0ff */
[----:B------:R-:W-:Y:S02]  /*6330*/  LEA.HI.X.SX32 R11, R15, R76, 0x1, P4 ;  /* 0x0000004c0f0b7211 */ /* 0x000fe400020f0eff */
[----:B------:R-:W-:-:S02]  /*6340*/  IADD3 R20, P4, R25, R72, RZ ;  /* 0x0000004819147210 */ /* 0x000fc40007f9e0ff */
[----:B------:R-:W-:Y:S01]  /*6350*/  LEA.HI R73, R0, 0x3e, RZ, 0x1a ;  /* 0x0000003e00497811 */ /* 0x000fe200078fd0ff */
[----:B------:R1:W-:Y:S01]  /*6360*/  STSM.16.M88.4 [R44], R64 ;  /* 0x000000402c007844 */ /* 0x0003e20000000200 */
[----:B------:R-:W-:Y:S02]  /*6370*/  LEA.HI.X.SX32 R15, R19, R76, 0x1, P6 ;  /* 0x0000004c130f7211 */ /* 0x000fe400030f0eff */
[----:B------:R-:W-:Y:S01]  /*6380*/  IADD3 R24, P6, R27, R72, RZ ;  /* 0x000000481b187210 */ /* 0x000fe20007fde0ff */
[----:B------:R-:W-:Y:S01]  /*6390*/  IMAD R73, R73, R36, RZ ;  /* 0x0000002449497224 */ /* 0x000fe200078e02ff */
[----:B------:R-:W-:Y:S02]  /*63a0*/  FSETP.NEU.AND P1, PT, R52, RZ, PT ;  /* 0x000000ff3400720b */ /* 0x000fe40003f2d000 */
[----:B------:R-:W-:Y:S02]  /*63b0*/  FSEL R3, R3, -INF , P0 ;  /* 0xff80000003037808 */ /* 0x000fe40000000000 */
[----:B0-----:R-:W-:-:S02]  /*63c0*/  PRMT R81, R4, 0x7773, RZ ;  /* 0x0000777304517816 */ /* 0x001fc400000000ff */
[C---:B------:R-:W-:Y:S01]  /*63d0*/  PRMT R89, R4.reuse, 0x7772, RZ ;  /* 0x0000777204597816 */ /* 0x040fe200000000ff */
[----:B------:R-:W-:Y:S01]  /*63e0*/  FFMA R224, R3, 0.69314718246459960938, R224 ;  /* 0x3f31721803e07823 */ /* 0x000fe200000000e0 */
[C---:B------:R-:W-:Y:S02]  /*63f0*/  PRMT R97, R4.reuse, 0x7771, RZ ;  /* 0x0000777104617816 */ /* 0x040fe400000000ff */
[----:B------:R-:W-:Y:S01]  /*6400*/  PRMT R105, R4, 0x7770, RZ ;  /* 0x0000777004697816 */ /* 0x000fe200000000ff */
[C---:B-1----:R-:W-:Y:S01]  /*6410*/  IMAD R65, R36.reuse, 0x2, R63 ;  /* 0x0000000224417824 */ /* 0x042fe200078e023f */
[----:B------:R-:W-:Y:S01]  /*6420*/  PRMT R79, R5, 0x7773, RZ ;  /* 0x00007773054f7816 */ /* 0x000fe200000000ff */
[----:B------:R-:W-:Y:S01]  /*6430*/  IMAD R4, R9, R36, RZ ;  /* 0x0000002409047224 */ /* 0x000fe200078e02ff */
[----:B------:R-:W-:Y:S01]  /*6440*/  LEA.HI.X.SX32 R9, R13, R76, 0x1, P2 ;  /* 0x0000004c0d097211 */ /* 0x000fe200010f0eff */
[----:B------:R-:W-:Y:S01]  /*6450*/  IMAD R67, R36, 0x2, R65 ;  /* 0x0000000224437824 */ /* 0x000fe200078e0241 */
[----:B------:R-:W-:Y:S01]  /*6460*/  BAR.SYNC.DEFER_BLOCKING 0x0 ;  /* 0x0000000000007b1d */ /* 0x000fe20000010000 */
[----:B------:R-:W-:-:S02]  /*6470*/  IADD3 R18, P2, R23, R72, RZ ;  /* 0x0000004817127210 */ /* 0x000fc40007f5e0ff */
[C---:B------:R-:W-:Y:S01]  /*6480*/  PRMT R87, R5.reuse, 0x7772, RZ ;  /* 0x0000777205577816 */ /* 0x040fe200000000ff */
[C---:B------:R-:W-:Y:S01]  /*6490*/  IMAD R69, R36.reuse, 0x2, R67 ;  /* 0x0000000224457824 */ /* 0x040fe200078e0243 */
[C---:B------:R-:W-:Y:S02]  /*64a0*/  PRMT R95, R5.reuse, 0x7771, RZ ;  /* 0x00007771055f7816 */ /* 0x040fe400000000ff */
[----:B------:R-:W-:Y:S01]  /*64b0*/  PRMT R103, R5, 0x7770, RZ ;  /* 0x0000777005677816 */ /* 0x000fe200000000ff */
[----:B------:R-:W-:Y:S01]  /*64c0*/  IMAD R71, R36, 0x2, R69 ;  /* 0x0000000224477824 */ /* 0x000fe200078e0245 */
[C---:B------:R-:W-:Y:S02]  /*64d0*/  PRMT R75, R7.reuse, 0x7773, RZ ;  /* 0x00007773074b7816 */ /* 0x040fe400000000ff */
[C---:B------:R-:W-:Y:S02]  /*64e0*/  PRMT R83, R7.reuse, 0x7772, RZ ;  /* 0x0000777207537816 */ /* 0x040fe400000000ff */
[----:B------:R-:W-:-:S02]  /*64f0*/  PRMT R91, R7, 0x7771, RZ ;  /* 0x00007771075b7816 */ /* 0x000fc400000000ff */
[----:B------:R-:W-:Y:S02]  /*6500*/  PRMT R99, R7, 0x7770, RZ ;  /* 0x0000777007637816 */ /* 0x000fe400000000ff */
[----:B------:R-:W-:Y:S02]  /*6510*/  LEA.HI.X.SX32 R13, R17, R76, 0x1, P3 ;  /* 0x0000004c110d7211 */ /* 0x000fe400018f0eff */
[C---:B------:R-:W-:Y:S02]  /*6520*/  LEA.HI R5, R0.reuse, 0x1e, RZ, 0x1a ;  /* 0x0000001e00057811 */ /* 0x040fe400078fd0ff */
[----:B------:R-:W-:Y:S02]  /*6530*/  LEA.HI R7, R0, 0x2e, RZ, 0x1a ;  /* 0x0000002e00077811 */ /* 0x000fe400078fd0ff */
[----:B------:R-:W-:Y:S01]  /*6540*/  IADD3 R22, P3, R4, R72, RZ ;  /* 0x0000004804167210 */ /* 0x000fe20007f7e0ff */
[----:B------:R-:W-:Y:S01]  /*6550*/  IMAD R5, R5, R36, RZ ;  /* 0x0000002405057224 */ /* 0x000fe200078e02ff */
[----:B------:R-:W-:Y:S01]  /*6560*/  LEA.HI.X.SX32 R17, R21, R76, 0x1, P5 ;  /* 0x0000004c15117211 */ /* 0x000fe200028f0eff */
[----:B------:R-:W-:Y:S01]  /*6570*/  STG.E.U8 desc[UR18][R8.64], R105 ;  /* 0x0000006908007986 */ /* 0x000fe2000c101112 */
[----:B------:R-:W-:-:S02]  /*6580*/  IADD3 R26, P5, R29, R72, RZ ;  /* 0x000000481d1a7210 */ /* 0x000fc40007fbe0ff */
[----:B------:R-:W-:Y:S01]  /*6590*/  LEA.HI.X.SX32 R19, R23, R76, 0x1, P2 ;  /* 0x0000004c17137211 */ /* 0x000fe200010f0eff */
[----:B------:R-:W-:Y:S01]  /*65a0*/  STG.E.U8 desc[UR18][R10.64], R103 ;  /* 0x000000670a007986 */ /* 0x000fe2000c101112 */
[----:B------:R-:W-:Y:S02]  /*65b0*/  IADD3 R28, P2, R31, R72, RZ ;  /* 0x000000481f1c7210 */ /* 0x000fe40007f5e0ff */
[----:B------:R-:W-:Y:S02]  /*65c0*/  LEA.HI.X.SX32 R21, R25, R76, 0x1, P4 ;  /* 0x0000004c19157211 */ /* 0x000fe400020f0eff */
[C---:B------:R-:W-:Y:S02]  /*65d0*/  PRMT R77, R6.reuse, 0x7773, RZ ;  /* 0x00007773064d7816 */ /* 0x040fe400000000ff */
[C---:B------:R-:W-:Y:S02]  /*65e0*/  PRMT R85, R6.reuse, 0x7772, RZ ;  /* 0x0000777206557816 */ /* 0x040fe400000000ff */
[----:B------:R-:W-:-:S02]  /*65f0*/  PRMT R93, R6, 0x7771, RZ ;  /* 0x00007771065d7816 */ /* 0x000fc400000000ff */
[----:B------:R-:W-:Y:S01]  /*6600*/  PRMT R101, R6, 0x7770, RZ ;  /* 0x0000777006657816 */ /* 0x000fe200000000ff */
[----:B------:R-:W-:Y:S01]  /*6610*/  IMAD R6, R7, R36, RZ ;  /* 0x0000002407067224 */ /* 0x000fe200078e02ff */
[----:B------:R-:W-:Y:S02]  /*6620*/  IADD3 R30, P4, R35, R72, RZ ;  /* 0x00000048231e7210 */ /* 0x000fe40007f9e0ff */
[----:B------:R-:W-:Y:S01]  /*6630*/  LEA.HI.X.SX32 R23, R4, R76, 0x1, P3 ;  /* 0x0000004c04177211 */ /* 0x000fe200018f0eff */
[----:B------:R-:W-:Y:S01]  /*6640*/  STG.E.U8 desc[UR18][R12.64], R101 ;  /* 0x000000650c007986 */ /* 0x000fe2000c101112 */
[----:B------:R-:W-:Y:S02]  /*6650*/  IADD3 R34, P3, R37, R72, RZ ;  /* 0x0000004825227210 */ /* 0x000fe40007f7e0ff */
[----:B------:R-:W-:Y:S01]  /*6660*/  LEA.HI.X.SX32 R25, R27, R76, 0x1, P6 ;  /* 0x0000004c1b197211 */ /* 0x000fe200030f0eff */
[----:B------:R-:W-:Y:S01]  /*6670*/  STG.E.U8 desc[UR18][R14.64], R99 ;  /* 0x000000630e007986 */ /* 0x000fe2000c101112 */
[----:B------:R-:W-:-:S02]  /*6680*/  IADD3 R36, P6, R39, R72, RZ ;  /* 0x0000004827247210 */ /* 0x000fc40007fde0ff */
[-C--:B------:R-:W-:Y:S01]  /*6690*/  LEA.HI.X.SX32 R27, R29, R76.reuse, 0x1, P5 ;  /* 0x0000004c1d1b7211 */ /* 0x080fe200028f0eff */
[----:B------:R-:W-:Y:S01]  /*66a0*/  STG.E.U8 desc[UR18][R16.64], R97 ;  /* 0x0000006110007986 */ /* 0x000fe2000c101112 */
[-C--:B------:R-:W-:Y:S02]  /*66b0*/  LEA.HI.X.SX32 R29, R31, R76.reuse, 0x1, P2 ;  /* 0x0000004c1f1d7211 */ /* 0x080fe400010f0eff */
[-C--:B------:R-:W-:Y:S01]  /*66c0*/  LEA.HI.X.SX32 R31, R35, R76.reuse, 0x1, P4 ;  /* 0x0000004c231f7211 */ /* 0x080fe200020f0eff */
[----:B------:R-:W-:Y:S01]  /*66d0*/  STG.E.U8 desc[UR18][R18.64], R95 ;  /* 0x0000005f12007986 */ /* 0x000fe2000c101112 */
[-C--:B------:R-:W-:Y:S02]  /*66e0*/  LEA.HI.X.SX32 R35, R37, R76.reuse, 0x1, P3 ;  /* 0x0000004c25237211 */ /* 0x080fe400018f0eff */
[----:B------:R-:W-:Y:S01]  /*66f0*/  LEA.HI.X.SX32 R37, R39, R76, 0x1, P6 ;  /* 0x0000004c27257211 */ /* 0x000fe200030f0eff */
[----:B------:R-:W-:Y:S01]  /*6700*/  STG.E.U8 desc[UR18][R20.64], R93 ;  /* 0x0000005d14007986 */ /* 0x000fe2000c101112 */
[----:B------:R-:W-:-:S02]  /*6710*/  IADD3 R46, P6, R47, R72, RZ ;  /* 0x000000482f2e7210 */ /* 0x000fc40007fde0ff */
[----:B------:R-:W-:Y:S01]  /*6720*/  IADD3 R38, P5, R41, R72, RZ ;  /* 0x0000004829267210 */ /* 0x000fe20007fbe0ff */
[----:B------:R-:W-:Y:S01]  /*6730*/  STG.E.U8 desc[UR18][R22.64], R91 ;  /* 0x0000005b16007986 */ /* 0x000fe2000c101112 */
[----:B------:R-:W-:Y:S02]  /*6740*/  LEA.HI.X.SX32 R47, R47, R76, 0x1, P6 ;  /* 0x0000004c2f2f7211 */ /* 0x000fe400030f0eff */
[-C--:B------:R-:W-:Y:S01]  /*6750*/  IADD3 R40, P2, R5, R72.reuse, RZ ;  /* 0x0000004805287210 */ /* 0x080fe20007f5e0ff */
[----:B------:R-:W-:Y:S01]  /*6760*/  STG.E.U8 desc[UR18][R24.64], R89 ;  /* 0x0000005918007986 */ /* 0x000fe2000c101112 */
[----:B------:R-:W-:Y:S02]  /*6770*/  IADD3 R56, P6, R6, R72, RZ ;  /* 0x0000004806387210 */ /* 0x000fe40007fde0ff */
[-C--:B------:R-:W-:Y:S01]  /*6780*/  LEA.HI.X.SX32 R39, R41, R76.reuse, 0x1, P5 ;  /* 0x0000004c29277211 */ /* 0x080fe200028f0eff */
[----:B------:R-:W-:Y:S01]  /*6790*/  STG.E.U8 desc[UR18][R26.64], R87 ;  /* 0x000000571a007986 */ /* 0x000fe2000c101112 */
[----:B------:R-:W-:-:S02]  /*67a0*/  LEA.HI.X.SX32 R41, R5, R76, 0x1, P2 ;  /* 0x0000004c05297211 */ /* 0x000fc400010f0eff */
[----:B------:R-:W-:Y:S01]  /*67b0*/  LEA.HI.X.SX32 R57, R6, R76, 0x1, P6 ;  /* 0x0000004c06397211 */ /* 0x000fe200030f0eff */
[----:B------:R-:W-:Y:S01]  /*67c0*/  STG.E.U8 desc[UR18][R28.64], R85 ;  /* 0x000000551c007986 */ /* 0x000fe2000c101112 */
[-C--:B------:R-:W-:Y:S02]  /*67d0*/  IADD3 R42, P4, R43, R72.reuse, RZ ;  /* 0x000000482b2a7210 */ /* 0x080fe40007f9e0ff */
[-C--:B------:R-:W-:Y:S01]  /*67e0*/  IADD3 R44, P3, R45, R72.reuse, RZ ;  /* 0x000000482d2c7210 */ /* 0x080fe20007f7e0ff */
[----:B------:R-:W0:Y:S01]  /*67f0*/  LDS.128 R4, [R74] ;  /* 0x000000004a047984 */ /* 0x000e220000000c00 */
[-C--:B------:R-:W-:Y:S02]  /*6800*/  IADD3 R48, P5, R49, R72.reuse, RZ ;  /* 0x0000004831307210 */ /* 0x080fe40007fbe0ff */
[----:B------:R-:W-:Y:S01]  /*6810*/  IADD3 R50, P2, R51, R72, RZ ;  /* 0x0000004833327210 */ /* 0x000fe20007f5e0ff */
[----:B------:R-:W-:Y:S01]  /*6820*/  STG.E.U8 desc[UR18][R30.64], R83 ;  /* 0x000000531e007986 */ /* 0x000fe2000c101112 */
[----:B------:R-:W-:-:S02]  /*6830*/  LEA.HI.X.SX32 R43, R43, R76, 0x1, P4 ;  /* 0x0000004c2b2b7211 */ /* 0x000fc400020f0eff */
[----:B------:R-:W-:Y:S01]  /*6840*/  IADD3 R52, P4, R53, R72, RZ ;  /* 0x0000004835347210 */ /* 0x000fe20007f9e0ff */
[----:B------:R1:W-:Y:S01]  /*6850*/  STG.E.U8 desc[UR18][R34.64], R81 ;  /* 0x0000005122007986 */ /* 0x0003e2000c101112 */
[----:B------:R-:W-:Y:S02]  /*6860*/  LEA.HI.X.SX32 R45, R45, R76, 0x1, P3 ;  /* 0x0000004c2d2d7211 */ /* 0x000fe400018f0eff */
[----:B------:R-:W-:Y:S01]  /*6870*/  IADD3 R54, P3, R55, R72, RZ ;  /* 0x0000004837367210 */ /* 0x000fe20007f7e0ff */
[----:B------:R-:W-:Y:S01]  /*6880*/  STG.E.U8 desc[UR18][R36.64], R79 ;  /* 0x0000004f24007986 */ /* 0x000fe2000c101112 */
[----:B------:R-:W-:Y:S02]  /*6890*/  LEA.HI.X.SX32 R49, R49, R76, 0x1, P5 ;  /* 0x0000004c31317211 */ /* 0x000fe400028f0eff */
[----:B------:R-:W-:Y:S01]  /*68a0*/  IADD3 R58, P5, R59, R72, RZ ;  /* 0x000000483b3a7210 */ /* 0x000fe20007fbe0ff */
[----:B------:R-:W-:Y:S01]  /*68b0*/  STG.E.U8 desc[UR18][R38.64], R77 ;  /* 0x0000004d26007986 */ /* 0x000fe2000c101112 */
[----:B------:R-:W-:-:S02]  /*68c0*/  LEA.HI.X.SX32 R51, R51, R76, 0x1, P2 ;  /* 0x0000004c33337211 */ /* 0x000fc400010f0eff */
[----:B------:R-:W-:Y:S01]  /*68d0*/  IADD3 R60, P2, R61, R72, RZ ;  /* 0x000000483d3c7210 */ /* 0x000fe20007f5e0ff */
[----:B------:R-:W-:Y:S01]  /*68e0*/  STG.E.U8 desc[UR18][R40.64], R75 ;  /* 0x0000004b28007986 */ /* 0x000fe2000c101112 */
[----:B------:R-:W-:Y:S01]  /*68f0*/  LEA.HI.X.SX32 R53, R53, R76, 0x1, P4 ;  /* 0x0000004c35357211 */ /* 0x000fe200020f0eff */
[----:B-1----:R-:W1:Y:S01]  /*6900*/  LDC.64 R34, c[0x0][0x230] ;  /* 0x00008c00ff227b82 */ /* 0x002e620000000a00 */
[----:B------:R-:W-:Y:S02]  /*6910*/  IADD3 R62, P4, R63, R72, RZ ;  /* 0x000000483f3e7210 */ /* 0x000fe40007f9e0ff */
[----:B------:R-:W-:Y:S02]  /*6920*/  LEA.HI.X.SX32 R55, R55, R76, 0x1, P3 ;  /* 0x0000004c37377211 */ /* 0x000fe400018f0eff */
[-C--:B------:R-:W-:Y:S02]  /*6930*/  IADD3 R64, P3, R65, R72.reuse, RZ ;  /* 0x0000004841407210 */ /* 0x080fe40007f7e0ff */
[----:B------:R-:W-:-:S02]  /*6940*/  IADD3 R66, P6, R67, R72, RZ ;  /* 0x0000004843427210 */ /* 0x000fc40007fde0ff */
[----:B------:R-:W-:Y:S02]  /*6950*/  LEA.HI.X.SX32 R59, R59, R76, 0x1, P5 ;  /* 0x0000004c3b3b7211 */ /* 0x000fe400028f0eff */
[----:B------:R-:W-:Y:S02]  /*6960*/  IADD3 R68, P5, R69, R72, RZ ;  /* 0x0000004845447210 */ /* 0x000fe40007fbe0ff */
[----:B------:R-:W-:Y:S02]  /*6970*/  LEA.HI.X.SX32 R61, R61, R76, 0x1, P2 ;  /* 0x0000004c3d3d7211 */ /* 0x000fe400010f0eff */
[----:B------:R-:W-:Y:S02]  /*6980*/  IADD3 R70, P2, R71, R72, RZ ;  /* 0x0000004847467210 */ /* 0x000fe40007f5e0ff */
[----:B------:R-:W-:Y:S02]  /*6990*/  LEA.HI.X.SX32 R63, R63, R76, 0x1, P4 ;  /* 0x0000004c3f3f7211 */ /* 0x000fe400020f0eff */
[----:B0-----:R-:W-:-:S02]  /*69a0*/  PRMT R89, R4, 0x7770, RZ ;  /* 0x0000777004597816 */ /* 0x001fc400000000ff */
[----:B------:R-:W-:Y:S02]  /*69b0*/  PRMT R31, R5, 0x7770, RZ ;  /* 0x00007770051f7816 */ /* 0x000fe400000000ff */
[----:B------:R-:W-:Y:S01]  /*69c0*/  PRMT R29, R6, 0x7770, RZ ;  /* 0x00007770061d7816 */ /* 0x000fe200000000ff */
[----:B------:R-:W-:Y:S01]  /*69d0*/  STG.E.U8 desc[UR18][R42.64], R89 ;  /* 0x000000592a007986 */ /* 0x000fe2000c101112 */
[C---:B------:R-:W-:Y:S02]  /*69e0*/  PRMT R9, R7.reuse, 0x7773, RZ ;  /* 0x0000777307097816 */ /* 0x040fe400000000ff */
[C---:B------:R-:W-:Y:S01]  /*69f0*/  PRMT R15, R7.reuse, 0x7772, RZ ;  /* 0x00007772070f7816 */ /* 0x040fe200000000ff */
[----:B------:R-:W-:Y:S01]  /*6a00*/  STG.E.U8 desc[UR18][R44.64], R31 ;  /* 0x0000001f2c007986 */ /* 0x000fe2000c101112 */
[C---:B------:R-:W-:Y:S02]  /*6a10*/  PRMT R23, R7.reuse, 0x7771, RZ ;  /* 0x0000777107177816 */ /* 0x040fe400000000ff */
[----:B------:R-:W-:Y:S01]  /*6a20*/  PRMT R7, R7, 0x7770, RZ ;  /* 0x0000777007077816 */ /* 0x000fe200000000ff */
[----:B------:R-:W-:Y:S01]  /*6a30*/  STG.E.U8 desc[UR18][R46.64], R29 ;  /* 0x0000001d2e007986 */ /* 0x000fe2000c101112 */
[----:B------:R-:W-:-:S02]  /*6a40*/  PRMT R91, R4, 0x7771, RZ ;  /* 0x00007771045b7816 */ /* 0x000fc400000000ff */
[C---:B------:R-:W-:Y:S01]  /*6a50*/  PRMT R27, R5.reuse, 0x7771, RZ ;  /* 0x00007771051b7816 */ /* 0x040fe200000000ff */
[----:B------:R-:W-:Y:S01]  /*6a60*/  STG.E.U8 desc[UR18][R48.64], R7 ;  /* 0x0000000730007986 */ /* 0x000fe2000c101112 */
[----:B------:R-:W-:Y:S02]  /*6a70*/  PRMT R25, R6, 0x7771, RZ ;  /* 0x0000777106197816 */ /* 0x000fe400000000ff */
[----:B------:R-:W-:Y:S01]  /*6a80*/  PRMT R21, R4, 0x7772, RZ ;  /* 0x0000777204157816 */ /* 0x000fe200000000ff */
[----:B------:R-:W-:Y:S01]  /*6a90*/  STG.E.U8 desc[UR18][R50.64], R91 ;  /* 0x0000005b32007986 */ /* 0x000fe2000c101112 */
[----:B------:R-:W-:Y:S02]  /*6aa0*/  PRMT R19, R5, 0x7772, RZ ;  /* 0x0000777205137816 */ /* 0x000fe400000000ff */
[----:B------:R-:W-:Y:S01]  /*6ab0*/  PRMT R17, R6, 0x7772, RZ ;  /* 0x0000777206117816 */ /* 0x000fe200000000ff */
[----:B------:R-:W-:Y:S01]  /*6ac0*/  STG.E.U8 desc[UR18][R52.64], R27 ;  /* 0x0000001b34007986 */ /* 0x000fe2000c101112 */
[----:B------:R-:W-:-:S02]  /*6ad0*/  IADD3 R72, P4, R73, R72, RZ ;  /* 0x0000004849487210 */ /* 0x000fc40007f9e0ff */
[-C--:B------:R-:W-:Y:S01]  /*6ae0*/  LEA.HI.X.SX32 R65, R65, R76.reuse, 0x1, P3 ;  /* 0x0000004c41417211 */ /* 0x080fe200018f0eff */
[----:B------:R-:W-:Y:S01]  /*6af0*/  STG.E.U8 desc[UR18][R54.64], R25 ;  /* 0x0000001936007986 */ /* 0x000fe2000c101112 */
[-C--:B------:R-:W-:Y:S02]  /*6b00*/  LEA.HI.X.SX32 R67, R67, R76.reuse, 0x1, P6 ;  /* 0x0000004c43437211 */ /* 0x080fe400030f0eff */
[----:B------:R-:W-:Y:S01]  /*6b10*/  PRMT R13, R4, 0x7773, RZ ;  /* 0x00007773040d7816 */ /* 0x000fe200000000ff */
[----:B------:R-:W-:Y:S01]  /*6b20*/  STG.E.U8 desc[UR18][R56.64], R23 ;  /* 0x0000001738007986 */ /* 0x000fe2000c101112 */
[-C--:B------:R-:W-:Y:S02]  /*6b30*/  LEA.HI.X.SX32 R69, R69, R76.reuse, 0x1, P5 ;  /* 0x0000004c45457211 */ /* 0x080fe400028f0eff */
[----:B------:R-:W-:Y:S01]  /*6b40*/  PRMT R11, R5, 0x7773, RZ ;  /* 0x00007773050b7816 */ /* 0x000fe200000000ff */
[----:B------:R-:W-:Y:S01]  /*6b50*/  STG.E.U8 desc[UR18][R58.64], R21 ;  /* 0x000000153a007986 */ /* 0x000fe2000c101112 */
[----:B------:R-:W-:-:S02]  /*6b60*/  LEA.HI.X.SX32 R71, R71, R76, 0x1, P2 ;  /* 0x0000004c47477211 */ /* 0x000fc400010f0eff */
[----:B------:R-:W-:Y:S01]  /*6b70*/  PRMT R5, R6, 0x7773, RZ ;  /* 0x0000777306057816 */ /* 0x000fe200000000ff */
[----:B------:R-:W-:Y:S01]  /*6b80*/  STG.E.U8 desc[UR18][R60.64], R19 ;  /* 0x000000133c007986 */ /* 0x000fe2000c101112 */
[----:B------:R-:W-:Y:S02]  /*6b90*/  LEA.HI.X.SX32 R73, R73, R76, 0x1, P4 ;  /* 0x0000004c49497211 */ /* 0x000fe400020f0eff */
[----:B------:R-:W-:Y:S01]  /*6ba0*/  LOP3.LUT P2, RZ, R0, 0x40, RZ, 0xc0, !PT ;  /* 0x0000004000ff7812 */ /* 0x000fe2000784c0ff */
[----:B------:R-:W-:Y:S01]  /*6bb0*/  STG.E.U8 desc[UR18][R62.64], R17 ;  /* 0x000000113e007986 */ /* 0x000fe2000c101112 */
[----:B------:R-:W-:Y:S01]  /*6bc0*/  FSEL R32, R32, -INF , P1 ;  /* 0xff80000020207808 */ /* 0x000fe20000800000 */
[----:B------:R-:W-:Y:S02]  /*6bd0*/  IMAD.SHL.U32 R0, R0, 0x2, RZ ;  /* 0x0000000200007824 */ /* 0x000fe400078e00ff */
[----:B------:R-:W-:Y:S02]  /*6be0*/  STG.E.U8 desc[UR18][R64.64], R15 ;  /* 0x0000000f40007986 */ /* 0x000fe4000c101112 */
[----:B------:R-:W-:Y:S01]  /*6bf0*/  FFMA R225, R32, 0.69314718246459960938, R33 ;  /* 0x3f31721820e17823 */ /* 0x000fe20000000021 */
[----:B------:R-:W-:Y:S01]  /*6c00*/  LOP3.LUT R3, R0, 0xf8, RZ, 0xc0, !PT ;  /* 0x000000f800037812 */ /* 0x000fe200078ec0ff */
[----:B------:R-:W-:Y:S01]  /*6c10*/  STG.E.U8 desc[UR18][R66.64], R13 ;  /* 0x0000000d42007986 */ /* 0x000fe2000c101112 */
[----:B------:R-:W-:-:S03]  /*6c20*/  IMAD.HI R0, R142, 0x4, RZ ;  /* 0x000000048e007827 */ /* 0x000fc600078e02ff */
[----:B------:R-:W-:Y:S04]  /*6c30*/  STG.E.U8 desc[UR18][R68.64], R11 ;  /* 0x0000000b44007986 */ /* 0x000fe8000c101112 */
[----:B------:R0:W-:Y:S04]  /*6c40*/  STG.E.U8 desc[UR18][R70.64], R5 ;  /* 0x0000000546007986 */ /* 0x0001e8000c101112 */
[----:B------:R2:W-:Y:S01]  /*6c50*/  STG.E.U8 desc[UR18][R72.64], R9 ;  /* 0x0000000948007986 */ /* 0x0005e2000c101112 */
[----:B------:R-:W-:Y:S01]  /*6c60*/  BAR.SYNC.DEFER_BLOCKING 0x0 ;  /* 0x0000000000007b1d */ /* 0x000fe20000010000 */
[----:B0-----:R-:W-:-:S05]  /*6c70*/  IMAD.SHL.U32 R5, R142, 0x4, RZ ;  /* 0x000000048e057824 */ /* 0x001fca00078e00ff */
[----:B-1----:R-:W-:-:S04]  /*6c80*/  IADD3 R4, P0, P1, R5, UR6, R34 ;  /* 0x0000000605047c10 */ /* 0x002fc8000f91e022 */
[----:B------:R-:W-:Y:S01]  /*6c90*/  IADD3.X R5, R0, UR5, R35, P0, P1 ;  /* 0x0000000500057c10 */ /* 0x000fe200087e2423 */
[----:B------:R2:W-:Y:S01]  /*6ca0*/  STS.64 [R3+UR7], R224 ;  /* 0x000000e003007988 */ /* 0x0005e20008000a07 */
[----:B------:R-:W-:Y:S06]  /*6cb0*/  BAR.SYNC.DEFER_BLOCKING 0x0 ;  /* 0x0000000000007b1d */ /* 0x000fec0000010000 */
[----:B------:R-:W-:Y:S05]  /*6cc0*/  @P2 EXIT ;  /* 0x000000000000294d */ /* 0x000fea0003800000 */
[----:B--2---:R-:W0:Y:S04]  /*6cd0*/  LDS R3, [R2] ;  /* 0x0000000002037984 */ /* 0x004e280000000800 */
[----:B0-----:R-:W-:Y:S01]  /*6ce0*/  STG.E desc[UR18][R4.64], R3 ;  /* 0x0000000304007986 */ /* 0x001fe2000c101912 */
[----:B------:R-:W-:Y:S05]  /*6cf0*/  EXIT ;  /* 0x000000000000794d */ /* 0x000fea0003800000 */
.L_x_2:
[----:B------:R-:W-:-:S00]  /*6d00*/  BRA `(.L_x_2) ;  /* 0xfffffffc00fc7947 */ /* 0x000fc0000383ffff */
[----:B------:R-:W-:-:S00]  /*6d10*/  NOP ;  /* 0x0000000000007918 */ /* 0x000fc00000000000 */
        /* <DEDUP_REMOVED lines=14> */
.L_x_3:


//--------------------- .nv.global.init           --------------------------
	.section	.nv.global.init,"aw",@progbits
.nv.global.init:
	.type		_$_str,@object
	.size		_$_str,(.L_0 - _$_str)
_$_str:
        /*0000*/ 	.byte	0x5f, 0x5f, 0x43, 0x55, 0x44, 0x41, 0x5f, 0x46, 0x54, 0x5a, 0x00
.L_0:


//--------------------- .nv.shared.attn_fwd       --------------------------
	.section	.nv.shared.attn_fwd,"aw",@nobits
	.sectionflags	@""
	.align	16
	.zero		1024


//--------------------- .nv.shared.reserved.0     --------------------------
	.section	.nv.shared.reserved.0,"aw",@nobits
	.weak		__nv_reservedSMEM_offset_0_alias
	.size		__nv_reservedSMEM_offset_0_alias, 0, 0
	.other		__nv_reservedSMEM_offset_0_alias,@"STO_CUDA_RESERVED_SHARED STV_DEFAULT"
__nv_reservedSMEM_offset_0_alias:
	.zero		0


//--------------------- .nv.constant0.attn_fwd    --------------------------
	.section	.nv.constant0.attn_fwd,"a",@progbits
	.sectionflags	@""
	.align	4
.nv.constant0.attn_fwd:
	.zero		664


//--------------------- SYMBOLS --------------------------

	.type		.nv.reservedSmem.offset0,@object
	.size		.nv.reservedSmem.offset0,0x4
